//
// Generated by NVIDIA NVVM Compiler
//
// Compiler Build ID: CL-36424714
// Cuda compilation tools, release 13.0, V13.0.88
// Based on NVVM 20.0.0
//

.version 9.0
.target sm_100
.address_size 64

	// .globl	_Z19grid_upsampling_gpuiiiiPKfPKiPf

.visible .entry _Z19grid_upsampling_gpuiiiiPKfPKiPf(
	.param .u32 _Z19grid_upsampling_gpuiiiiPKfPKiPf_param_0,
	.param .u32 _Z19grid_upsampling_gpuiiiiPKfPKiPf_param_1,
	.param .u32 _Z19grid_upsampling_gpuiiiiPKfPKiPf_param_2,
	.param .u32 _Z19grid_upsampling_gpuiiiiPKfPKiPf_param_3,
	.param .u64 .ptr .align 1 _Z19grid_upsampling_gpuiiiiPKfPKiPf_param_4,
	.param .u64 .ptr .align 1 _Z19grid_upsampling_gpuiiiiPKfPKiPf_param_5,
	.param .u64 .ptr .align 1 _Z19grid_upsampling_gpuiiiiPKfPKiPf_param_6
)
{
	.reg .pred 	%p<13>;
	.reg .b32 	%r<163>;
	.reg .b32 	%f<16>;
	.reg .b64 	%rd<89>;

	ld.param.u32 	%r57, [_Z19grid_upsampling_gpuiiiiPKfPKiPf_param_0];
	ld.param.u32 	%r58, [_Z19grid_upsampling_gpuiiiiPKfPKiPf_param_1];
	ld.param.u32 	%r59, [_Z19grid_upsampling_gpuiiiiPKfPKiPf_param_2];
	ld.param.u32 	%r60, [_Z19grid_upsampling_gpuiiiiPKfPKiPf_param_3];
	ld.param.u64 	%rd4, [_Z19grid_upsampling_gpuiiiiPKfPKiPf_param_4];
	ld.param.u64 	%rd5, [_Z19grid_upsampling_gpuiiiiPKfPKiPf_param_5];
	ld.param.u64 	%rd6, [_Z19grid_upsampling_gpuiiiiPKfPKiPf_param_6];
	cvta.to.global.u64 	%rd1, %rd6;
	cvta.to.global.u64 	%rd2, %rd4;
	cvta.to.global.u64 	%rd3, %rd5;
	mov.u32 	%r1, %ntid.x;
	mov.u32 	%r61, %ctaid.x;
	mov.u32 	%r62, %tid.x;
	mad.lo.s32 	%r148, %r61, %r1, %r62;
	mul.lo.s32 	%r3, %r59, %r58;
	setp.ge.s32 	%p1, %r148, %r3;
	setp.lt.s32 	%p2, %r57, 1;
	or.pred  	%p3, %p1, %p2;
	@%p3 bra 	$L__BB0_14;
	and.b32  	%r4, %r57, 7;
	and.b32  	%r5, %r57, 2147483640;
	neg.s32 	%r6, %r5;
	shl.b32 	%r7, %r60, 3;
	shl.b32 	%r8, %r60, 1;
	mul.lo.s32 	%r9, %r60, 3;
	shl.b32 	%r10, %r60, 2;
	mul.lo.s32 	%r11, %r60, 5;
	mul.lo.s32 	%r12, %r60, 6;
	mul.lo.s32 	%r13, %r60, 7;
	mul.lo.s32 	%r14, %r58, 5;
	mul.lo.s32 	%r15, %r58, 7;
	shl.b32 	%r16, %r58, 3;
	mov.u32 	%r63, %nctaid.x;
	mul.lo.s32 	%r17, %r1, %r63;
	mul.wide.s32 	%rd77, %r58, 4;
$L__BB0_2:
	setp.lt.u32 	%p4, %r57, 8;
	div.s32 	%r19, %r148, %r58;
	mul.lo.s32 	%r65, %r19, %r58;
	sub.s32 	%r20, %r148, %r65;
	mov.b32 	%r161, 0;
	@%p4 bra 	$L__BB0_5;
	add.s32 	%r67, %r58, %r20;
	mad.lo.s32 	%r157, %r59, %r67, %r19;
	shl.b32 	%r68, %r58, 1;
	add.s32 	%r69, %r68, %r20;
	mad.lo.s32 	%r156, %r59, %r69, %r19;
	mad.lo.s32 	%r70, %r58, 3, %r20;
	mad.lo.s32 	%r155, %r59, %r70, %r19;
	shl.b32 	%r71, %r58, 2;
	add.s32 	%r72, %r71, %r20;
	mad.lo.s32 	%r154, %r59, %r72, %r19;
	add.s32 	%r73, %r14, %r20;
	mad.lo.s32 	%r153, %r59, %r73, %r19;
	mad.lo.s32 	%r74, %r58, 6, %r20;
	mad.lo.s32 	%r152, %r59, %r74, %r19;
	add.s32 	%r75, %r15, %r20;
	mad.lo.s32 	%r151, %r59, %r75, %r19;
	mad.lo.s32 	%r150, %r59, %r20, %r19;
	mov.b32 	%r158, 0;
	mov.u32 	%r149, %r20;
	mov.u32 	%r159, %r6;
$L__BB0_4:
	.pragma "nounroll";
	mul.wide.s32 	%rd7, %r149, 4;
	add.s64 	%rd8, %rd3, %rd7;
	ld.global.u32 	%r76, [%rd8];
	add.s32 	%r77, %r158, %r76;
	mad.lo.s32 	%r78, %r77, %r59, %r19;
	mul.wide.s32 	%rd9, %r78, 4;
	add.s64 	%rd10, %rd2, %rd9;
	ld.global.f32 	%f1, [%rd10];
	mul.wide.s32 	%rd11, %r150, 4;
	add.s64 	%rd12, %rd1, %rd11;
	st.global.f32 	[%rd12], %f1;
	mul.wide.s32 	%rd13, %r58, 4;
	add.s64 	%rd14, %rd8, %rd13;
	ld.global.u32 	%r79, [%rd14];
	add.s32 	%r80, %r60, %r158;
	add.s32 	%r81, %r80, %r79;
	mad.lo.s32 	%r82, %r81, %r59, %r19;
	mul.wide.s32 	%rd15, %r82, 4;
	add.s64 	%rd16, %rd2, %rd15;
	ld.global.f32 	%f2, [%rd16];
	mul.wide.s32 	%rd17, %r157, 4;
	add.s64 	%rd18, %rd1, %rd17;
	st.global.f32 	[%rd18], %f2;
	add.s64 	%rd19, %rd14, %rd13;
	ld.global.u32 	%r83, [%rd19];
	add.s32 	%r84, %r8, %r158;
	add.s32 	%r85, %r84, %r83;
	mad.lo.s32 	%r86, %r85, %r59, %r19;
	mul.wide.s32 	%rd20, %r86, 4;
	add.s64 	%rd21, %rd2, %rd20;
	ld.global.f32 	%f3, [%rd21];
	mul.wide.s32 	%rd22, %r156, 4;
	add.s64 	%rd23, %rd1, %rd22;
	st.global.f32 	[%rd23], %f3;
	add.s64 	%rd24, %rd19, %rd13;
	ld.global.u32 	%r87, [%rd24];
	add.s32 	%r88, %r9, %r158;
	add.s32 	%r89, %r88, %r87;
	mad.lo.s32 	%r90, %r89, %r59, %r19;
	mul.wide.s32 	%rd25, %r90, 4;
	add.s64 	%rd26, %rd2, %rd25;
	ld.global.f32 	%f4, [%rd26];
	mul.wide.s32 	%rd27, %r155, 4;
	add.s64 	%rd28, %rd1, %rd27;
	st.global.f32 	[%rd28], %f4;
	add.s64 	%rd29, %rd24, %rd13;
	ld.global.u32 	%r91, [%rd29];
	add.s32 	%r92, %r10, %r158;
	add.s32 	%r93, %r92, %r91;
	mad.lo.s32 	%r94, %r93, %r59, %r19;
	mul.wide.s32 	%rd30, %r94, 4;
	add.s64 	%rd31, %rd2, %rd30;
	ld.global.f32 	%f5, [%rd31];
	mul.wide.s32 	%rd32, %r154, 4;
	add.s64 	%rd33, %rd1, %rd32;
	st.global.f32 	[%rd33], %f5;
	add.s64 	%rd34, %rd29, %rd13;
	ld.global.u32 	%r95, [%rd34];
	add.s32 	%r96, %r11, %r158;
	add.s32 	%r97, %r96, %r95;
	mad.lo.s32 	%r98, %r97, %r59, %r19;
	mul.wide.s32 	%rd35, %r98, 4;
	add.s64 	%rd36, %rd2, %rd35;
	ld.global.f32 	%f6, [%rd36];
	mul.wide.s32 	%rd37, %r153, 4;
	add.s64 	%rd38, %rd1, %rd37;
	st.global.f32 	[%rd38], %f6;
	add.s64 	%rd39, %rd34, %rd13;
	ld.global.u32 	%r99, [%rd39];
	add.s32 	%r100, %r12, %r158;
	add.s32 	%r101, %r100, %r99;
	mad.lo.s32 	%r102, %r101, %r59, %r19;
	mul.wide.s32 	%rd40, %r102, 4;
	add.s64 	%rd41, %rd2, %rd40;
	ld.global.f32 	%f7, [%rd41];
	mul.wide.s32 	%rd42, %r152, 4;
	add.s64 	%rd43, %rd1, %rd42;
	st.global.f32 	[%rd43], %f7;
	add.s64 	%rd44, %rd39, %rd13;
	ld.global.u32 	%r103, [%rd44];
	add.s32 	%r104, %r13, %r158;
	add.s32 	%r105, %r104, %r103;
	mad.lo.s32 	%r106, %r105, %r59, %r19;
	mul.wide.s32 	%rd45, %r106, 4;
	add.s64 	%rd46, %rd2, %rd45;
	ld.global.f32 	%f8, [%rd46];
	mul.wide.s32 	%rd47, %r151, 4;
	add.s64 	%rd48, %rd1, %rd47;
	st.global.f32 	[%rd48], %f8;
	add.s32 	%r159, %r159, 8;
	add.s32 	%r158, %r158, %r7;
	shl.b32 	%r107, %r3, 3;
	add.s32 	%r157, %r157, %r107;
	add.s32 	%r156, %r156, %r107;
	add.s32 	%r155, %r155, %r107;
	add.s32 	%r154, %r154, %r107;
	add.s32 	%r153, %r153, %r107;
	add.s32 	%r152, %r152, %r107;
	add.s32 	%r151, %r151, %r107;
	add.s32 	%r150, %r150, %r107;
	add.s32 	%r149, %r149, %r16;
	setp.ne.s32 	%p5, %r159, 0;
	mov.u32 	%r161, %r5;
	@%p5 bra 	$L__BB0_4;
$L__BB0_5:
	setp.eq.s32 	%p6, %r4, 0;
	@%p6 bra 	$L__BB0_13;
	add.s32 	%r108, %r4, -1;
	setp.lt.u32 	%p7, %r108, 3;
	@%p7 bra 	$L__BB0_8;
	mad.lo.s32 	%r109, %r161, %r58, %r20;
	mul.wide.s32 	%rd49, %r109, 4;
	add.s64 	%rd50, %rd3, %rd49;
	ld.global.u32 	%r110, [%rd50];
	mul.lo.s32 	%r111, %r161, %r60;
	add.s32 	%r112, %r110, %r111;
	mad.lo.s32 	%r113, %r112, %r59, %r19;
	mad.lo.s32 	%r114, %r109, %r59, %r19;
	mul.wide.s32 	%rd51, %r113, 4;
	add.s64 	%rd52, %rd2, %rd51;
	ld.global.f32 	%f9, [%rd52];
	mul.wide.s32 	%rd53, %r114, 4;
	add.s64 	%rd54, %rd1, %rd53;
	st.global.f32 	[%rd54], %f9;
	add.s64 	%rd56, %rd50, %rd77;
	ld.global.u32 	%r115, [%rd56];
	add.s32 	%r116, %r111, %r60;
	add.s32 	%r117, %r115, %r116;
	mad.lo.s32 	%r118, %r117, %r59, %r19;
	add.s32 	%r119, %r114, %r3;
	mul.wide.s32 	%rd57, %r118, 4;
	add.s64 	%rd58, %rd2, %rd57;
	ld.global.f32 	%f10, [%rd58];
	mul.wide.s32 	%rd59, %r119, 4;
	add.s64 	%rd60, %rd1, %rd59;
	st.global.f32 	[%rd60], %f10;
	add.s64 	%rd61, %rd56, %rd77;
	ld.global.u32 	%r120, [%rd61];
	add.s32 	%r121, %r116, %r60;
	add.s32 	%r122, %r120, %r121;
	mad.lo.s32 	%r123, %r122, %r59, %r19;
	add.s32 	%r124, %r119, %r3;
	mul.wide.s32 	%rd62, %r123, 4;
	add.s64 	%rd63, %rd2, %rd62;
	ld.global.f32 	%f11, [%rd63];
	mul.wide.s32 	%rd64, %r124, 4;
	add.s64 	%rd65, %rd1, %rd64;
	st.global.f32 	[%rd65], %f11;
	add.s64 	%rd66, %rd61, %rd77;
	ld.global.u32 	%r125, [%rd66];
	add.s32 	%r126, %r121, %r60;
	add.s32 	%r127, %r125, %r126;
	mad.lo.s32 	%r128, %r127, %r59, %r19;
	add.s32 	%r129, %r124, %r3;
	mul.wide.s32 	%rd67, %r128, 4;
	add.s64 	%rd68, %rd2, %rd67;
	ld.global.f32 	%f12, [%rd68];
	mul.wide.s32 	%rd69, %r129, 4;
	add.s64 	%rd70, %rd1, %rd69;
	st.global.f32 	[%rd70], %f12;
	add.s32 	%r161, %r161, 4;
$L__BB0_8:
	and.b32  	%r130, %r57, 3;
	setp.eq.s32 	%p8, %r130, 0;
	@%p8 bra 	$L__BB0_13;
	setp.eq.s32 	%p9, %r130, 1;
	@%p9 bra 	$L__BB0_11;
	mad.lo.s32 	%r131, %r161, %r58, %r20;
	mul.wide.s32 	%rd71, %r131, 4;
	add.s64 	%rd72, %rd3, %rd71;
	ld.global.u32 	%r132, [%rd72];
	mul.lo.s32 	%r133, %r161, %r60;
	add.s32 	%r134, %r132, %r133;
	mad.lo.s32 	%r135, %r134, %r59, %r19;
	mad.lo.s32 	%r136, %r131, %r59, %r19;
	mul.wide.s32 	%rd73, %r135, 4;
	add.s64 	%rd74, %rd2, %rd73;
	ld.global.f32 	%f13, [%rd74];
	mul.wide.s32 	%rd75, %r136, 4;
	add.s64 	%rd76, %rd1, %rd75;
	st.global.f32 	[%rd76], %f13;
	add.s64 	%rd78, %rd72, %rd77;
	ld.global.u32 	%r137, [%rd78];
	add.s32 	%r138, %r133, %r60;
	add.s32 	%r139, %r137, %r138;
	mad.lo.s32 	%r140, %r139, %r59, %r19;
	add.s32 	%r141, %r136, %r3;
	mul.wide.s32 	%rd79, %r140, 4;
	add.s64 	%rd80, %rd2, %rd79;
	ld.global.f32 	%f14, [%rd80];
	mul.wide.s32 	%rd81, %r141, 4;
	add.s64 	%rd82, %rd1, %rd81;
	st.global.f32 	[%rd82], %f14;
	add.s32 	%r161, %r161, 2;
$L__BB0_11:
	and.b32  	%r142, %r57, 1;
	setp.eq.b32 	%p10, %r142, 1;
	not.pred 	%p11, %p10;
	@%p11 bra 	$L__BB0_13;
	mad.lo.s32 	%r143, %r161, %r58, %r20;
	mul.wide.s32 	%rd83, %r143, 4;
	add.s64 	%rd84, %rd3, %rd83;
	ld.global.u32 	%r144, [%rd84];
	mad.lo.s32 	%r145, %r161, %r60, %r144;
	mad.lo.s32 	%r146, %r145, %r59, %r19;
	mad.lo.s32 	%r147, %r143, %r59, %r19;
	mul.wide.s32 	%rd85, %r146, 4;
	add.s64 	%rd86, %rd2, %rd85;
	ld.global.f32 	%f15, [%rd86];
	mul.wide.s32 	%rd87, %r147, 4;
	add.s64 	%rd88, %rd1, %rd87;
	st.global.f32 	[%rd88], %f15;
$L__BB0_13:
	add.s32 	%r148, %r148, %r17;
	setp.lt.s32 	%p12, %r148, %r3;
	@%p12 bra 	$L__BB0_2;
$L__BB0_14:
	ret;

}
	// .globl	_Z24grid_upsampling_grad_gpuiiiiPKiPKfPf
.visible .entry _Z24grid_upsampling_grad_gpuiiiiPKiPKfPf(
	.param .u32 _Z24grid_upsampling_grad_gpuiiiiPKiPKfPf_param_0,
	.param .u32 _Z24grid_upsampling_grad_gpuiiiiPKiPKfPf_param_1,
	.param .u32 _Z24grid_upsampling_grad_gpuiiiiPKiPKfPf_param_2,
	.param .u32 _Z24grid_upsampling_grad_gpuiiiiPKiPKfPf_param_3,
	.param .u64 .ptr .align 1 _Z24grid_upsampling_grad_gpuiiiiPKiPKfPf_param_4,
	.param .u64 .ptr .align 1 _Z24grid_upsampling_grad_gpuiiiiPKiPKfPf_param_5,
	.param .u64 .ptr .align 1 _Z24grid_upsampling_grad_gpuiiiiPKiPKfPf_param_6
)
{
	.reg .pred 	%p<13>;
	.reg .b32 	%r<100>;
	.reg .b32 	%f<46>;
	.reg .b64 	%rd<67>;

	ld.param.u32 	%r31, [_Z24grid_upsampling_grad_gpuiiiiPKiPKfPf_param_0];
	ld.param.u32 	%r28, [_Z24grid_upsampling_grad_gpuiiiiPKiPKfPf_param_1];
	ld.param.u32 	%r29, [_Z24grid_upsampling_grad_gpuiiiiPKiPKfPf_param_2];
	ld.param.u64 	%rd4, [_Z24grid_upsampling_grad_gpuiiiiPKiPKfPf_param_4];
	ld.param.u64 	%rd5, [_Z24grid_upsampling_grad_gpuiiiiPKiPKfPf_param_5];
	ld.param.u64 	%rd6, [_Z24grid_upsampling_grad_gpuiiiiPKiPKfPf_param_6];
	cvta.to.global.u64 	%rd1, %rd6;
	cvta.to.global.u64 	%rd2, %rd5;
	cvta.to.global.u64 	%rd3, %rd4;
	mov.u32 	%r1, %ntid.x;
	mov.u32 	%r32, %ctaid.x;
	mov.u32 	%r33, %tid.x;
	mad.lo.s32 	%r93, %r32, %r1, %r33;
	mul.lo.s32 	%r3, %r29, %r31;
	setp.ge.s32 	%p1, %r93, %r3;
	setp.lt.s32 	%p2, %r28, 1;
	or.pred  	%p3, %p1, %p2;
	@%p3 bra 	$L__BB1_14;
	and.b32  	%r4, %r28, 7;
	and.b32  	%r5, %r28, 2147483640;
	mul.lo.s32 	%r6, %r29, %r28;
	shl.b32 	%r7, %r29, 3;
	mov.u32 	%r34, %nctaid.x;
	mul.lo.s32 	%r8, %r1, %r34;
	mul.wide.s32 	%rd57, %r29, 4;
$L__BB1_2:
	ld.param.u32 	%r92, [_Z24grid_upsampling_grad_gpuiiiiPKiPKfPf_param_3];
	setp.lt.u32 	%p4, %r28, 8;
	div.s32 	%r10, %r93, %r29;
	mul.lo.s32 	%r36, %r10, %r29;
	sub.s32 	%r11, %r93, %r36;
	mul.lo.s32 	%r12, %r10, %r28;
	mul.lo.s32 	%r13, %r10, %r92;
	mov.b32 	%r98, 0;
	@%p4 bra 	$L__BB1_5;
	and.b32  	%r37, %r28, 2147483640;
	neg.s32 	%r96, %r37;
	mad.lo.s32 	%r95, %r6, %r10, %r11;
	mov.u32 	%r94, %r12;
$L__BB1_4:
	.pragma "nounroll";
	mul.wide.s32 	%rd7, %r94, 4;
	add.s64 	%rd8, %rd3, %rd7;
	ld.global.u32 	%r38, [%rd8];
	add.s32 	%r39, %r38, %r13;
	mad.lo.s32 	%r40, %r39, %r29, %r11;
	mul.wide.s32 	%rd9, %r95, 4;
	add.s64 	%rd10, %rd2, %rd9;
	ld.global.f32 	%f1, [%rd10];
	mul.wide.s32 	%rd11, %r40, 4;
	add.s64 	%rd12, %rd1, %rd11;
	ld.global.f32 	%f2, [%rd12];
	add.f32 	%f3, %f1, %f2;
	st.global.f32 	[%rd12], %f3;
	ld.global.u32 	%r41, [%rd8+4];
	add.s32 	%r42, %r41, %r13;
	mad.lo.s32 	%r43, %r42, %r29, %r11;
	mul.wide.s32 	%rd13, %r29, 4;
	add.s64 	%rd14, %rd10, %rd13;
	ld.global.f32 	%f4, [%rd14];
	mul.wide.s32 	%rd15, %r43, 4;
	add.s64 	%rd16, %rd1, %rd15;
	ld.global.f32 	%f5, [%rd16];
	add.f32 	%f6, %f4, %f5;
	st.global.f32 	[%rd16], %f6;
	ld.global.u32 	%r44, [%rd8+8];
	add.s32 	%r45, %r44, %r13;
	mad.lo.s32 	%r46, %r45, %r29, %r11;
	add.s64 	%rd17, %rd14, %rd13;
	ld.global.f32 	%f7, [%rd17];
	mul.wide.s32 	%rd18, %r46, 4;
	add.s64 	%rd19, %rd1, %rd18;
	ld.global.f32 	%f8, [%rd19];
	add.f32 	%f9, %f7, %f8;
	st.global.f32 	[%rd19], %f9;
	ld.global.u32 	%r47, [%rd8+12];
	add.s32 	%r48, %r47, %r13;
	mad.lo.s32 	%r49, %r48, %r29, %r11;
	add.s64 	%rd20, %rd17, %rd13;
	ld.global.f32 	%f10, [%rd20];
	mul.wide.s32 	%rd21, %r49, 4;
	add.s64 	%rd22, %rd1, %rd21;
	ld.global.f32 	%f11, [%rd22];
	add.f32 	%f12, %f10, %f11;
	st.global.f32 	[%rd22], %f12;
	ld.global.u32 	%r50, [%rd8+16];
	add.s32 	%r51, %r50, %r13;
	mad.lo.s32 	%r52, %r51, %r29, %r11;
	add.s64 	%rd23, %rd20, %rd13;
	ld.global.f32 	%f13, [%rd23];
	mul.wide.s32 	%rd24, %r52, 4;
	add.s64 	%rd25, %rd1, %rd24;
	ld.global.f32 	%f14, [%rd25];
	add.f32 	%f15, %f13, %f14;
	st.global.f32 	[%rd25], %f15;
	ld.global.u32 	%r53, [%rd8+20];
	add.s32 	%r54, %r53, %r13;
	mad.lo.s32 	%r55, %r54, %r29, %r11;
	add.s64 	%rd26, %rd23, %rd13;
	ld.global.f32 	%f16, [%rd26];
	mul.wide.s32 	%rd27, %r55, 4;
	add.s64 	%rd28, %rd1, %rd27;
	ld.global.f32 	%f17, [%rd28];
	add.f32 	%f18, %f16, %f17;
	st.global.f32 	[%rd28], %f18;
	ld.global.u32 	%r56, [%rd8+24];
	add.s32 	%r57, %r56, %r13;
	mad.lo.s32 	%r58, %r57, %r29, %r11;
	add.s64 	%rd29, %rd26, %rd13;
	ld.global.f32 	%f19, [%rd29];
	mul.wide.s32 	%rd30, %r58, 4;
	add.s64 	%rd31, %rd1, %rd30;
	ld.global.f32 	%f20, [%rd31];
	add.f32 	%f21, %f19, %f20;
	st.global.f32 	[%rd31], %f21;
	ld.global.u32 	%r59, [%rd8+28];
	add.s32 	%r60, %r59, %r13;
	mad.lo.s32 	%r61, %r60, %r29, %r11;
	add.s64 	%rd32, %rd29, %rd13;
	ld.global.f32 	%f22, [%rd32];
	mul.wide.s32 	%rd33, %r61, 4;
	add.s64 	%rd34, %rd1, %rd33;
	ld.global.f32 	%f23, [%rd34];
	add.f32 	%f24, %f22, %f23;
	st.global.f32 	[%rd34], %f24;
	add.s32 	%r96, %r96, 8;
	add.s32 	%r95, %r95, %r7;
	add.s32 	%r94, %r94, 8;
	setp.eq.s32 	%p5, %r96, 0;
	mov.u32 	%r98, %r5;
	@%p5 bra 	$L__BB1_5;
	bra.uni 	$L__BB1_4;
$L__BB1_5:
	setp.eq.s32 	%p6, %r4, 0;
	@%p6 bra 	$L__BB1_13;
	add.s32 	%r62, %r4, -1;
	setp.lt.u32 	%p7, %r62, 3;
	@%p7 bra 	$L__BB1_8;
	add.s32 	%r63, %r98, %r12;
	mul.wide.s32 	%rd35, %r63, 4;
	add.s64 	%rd36, %rd3, %rd35;
	ld.global.u32 	%r64, [%rd36];
	mad.lo.s32 	%r65, %r63, %r29, %r11;
	add.s32 	%r66, %r64, %r13;
	mad.lo.s32 	%r67, %r66, %r29, %r11;
	mul.wide.s32 	%rd37, %r65, 4;
	add.s64 	%rd38, %rd2, %rd37;
	ld.global.f32 	%f25, [%rd38];
	mul.wide.s32 	%rd39, %r67, 4;
	add.s64 	%rd40, %rd1, %rd39;
	ld.global.f32 	%f26, [%rd40];
	add.f32 	%f27, %f25, %f26;
	st.global.f32 	[%rd40], %f27;
	ld.global.u32 	%r68, [%rd36+4];
	add.s32 	%r69, %r68, %r13;
	mad.lo.s32 	%r70, %r69, %r29, %r11;
	mul.wide.s32 	%rd41, %r29, 4;
	add.s64 	%rd42, %rd38, %rd41;
	ld.global.f32 	%f28, [%rd42];
	mul.wide.s32 	%rd43, %r70, 4;
	add.s64 	%rd44, %rd1, %rd43;
	ld.global.f32 	%f29, [%rd44];
	add.f32 	%f30, %f28, %f29;
	st.global.f32 	[%rd44], %f30;
	ld.global.u32 	%r71, [%rd36+8];
	add.s32 	%r72, %r71, %r13;
	mad.lo.s32 	%r73, %r72, %r29, %r11;
	add.s64 	%rd45, %rd42, %rd41;
	ld.global.f32 	%f31, [%rd45];
	mul.wide.s32 	%rd46, %r73, 4;
	add.s64 	%rd47, %rd1, %rd46;
	ld.global.f32 	%f32, [%rd47];
	add.f32 	%f33, %f31, %f32;
	st.global.f32 	[%rd47], %f33;
	ld.global.u32 	%r74, [%rd36+12];
	add.s32 	%r75, %r74, %r13;
	mad.lo.s32 	%r76, %r75, %r29, %r11;
	add.s64 	%rd48, %rd45, %rd41;
	ld.global.f32 	%f34, [%rd48];
	mul.wide.s32 	%rd49, %r76, 4;
	add.s64 	%rd50, %rd1, %rd49;
	ld.global.f32 	%f35, [%rd50];
	add.f32 	%f36, %f34, %f35;
	st.global.f32 	[%rd50], %f36;
	add.s32 	%r98, %r98, 4;
$L__BB1_8:
	and.b32  	%r77, %r28, 3;
	setp.eq.s32 	%p8, %r77, 0;
	@%p8 bra 	$L__BB1_13;
	setp.eq.s32 	%p9, %r77, 1;
	@%p9 bra 	$L__BB1_11;
	add.s32 	%r78, %r98, %r12;
	mul.wide.s32 	%rd51, %r78, 4;
	add.s64 	%rd52, %rd3, %rd51;
	ld.global.u32 	%r79, [%rd52];
	mad.lo.s32 	%r80, %r78, %r29, %r11;
	add.s32 	%r81, %r79, %r13;
	mad.lo.s32 	%r82, %r81, %r29, %r11;
	mul.wide.s32 	%rd53, %r80, 4;
	add.s64 	%rd54, %rd2, %rd53;
	ld.global.f32 	%f37, [%rd54];
	mul.wide.s32 	%rd55, %r82, 4;
	add.s64 	%rd56, %rd1, %rd55;
	ld.global.f32 	%f38, [%rd56];
	add.f32 	%f39, %f37, %f38;
	st.global.f32 	[%rd56], %f39;
	ld.global.u32 	%r83, [%rd52+4];
	add.s32 	%r84, %r83, %r13;
	mad.lo.s32 	%r85, %r84, %r29, %r11;
	add.s64 	%rd58, %rd54, %rd57;
	ld.global.f32 	%f40, [%rd58];
	mul.wide.s32 	%rd59, %r85, 4;
	add.s64 	%rd60, %rd1, %rd59;
	ld.global.f32 	%f41, [%rd60];
	add.f32 	%f42, %f40, %f41;
	st.global.f32 	[%rd60], %f42;
	add.s32 	%r98, %r98, 2;
$L__BB1_11:
	and.b32  	%r86, %r28, 1;
	setp.eq.b32 	%p10, %r86, 1;
	not.pred 	%p11, %p10;
	@%p11 bra 	$L__BB1_13;
	add.s32 	%r87, %r98, %r12;
	mul.wide.s32 	%rd61, %r87, 4;
	add.s64 	%rd62, %rd3, %rd61;
	ld.global.u32 	%r88, [%rd62];
	mad.lo.s32 	%r89, %r87, %r29, %r11;
	add.s32 	%r90, %r88, %r13;
	mad.lo.s32 	%r91, %r90, %r29, %r11;
	mul.wide.s32 	%rd63, %r89, 4;
	add.s64 	%rd64, %rd2, %rd63;
	ld.global.f32 	%f43, [%rd64];
	mul.wide.s32 	%rd65, %r91, 4;
	add.s64 	%rd66, %rd1, %rd65;
	ld.global.f32 	%f44, [%rd66];
	add.f32 	%f45, %f43, %f44;
	st.global.f32 	[%rd66], %f45;
$L__BB1_13:
	add.s32 	%r93, %r93, %r8;
	setp.lt.s32 	%p12, %r93, %r3;
	@%p12 bra 	$L__BB1_2;
$L__BB1_14:
	ret;

}


// ===== COMPILED SASS (sm_100) =====

	.target	sm_100

	.elftype	@"ET_EXEC"


//--------------------- .note.nv.tkinfo           --------------------------
	.section	.note.nv.tkinfo,"",@"SHT_NOTE"
	.sectionflags	@"SHF_NOTE_NV_TKINFO"
	.tkinfo
        /*0018*/ 	.word	0x00000002
        /*0030*/ 	.string	""
        /*0030*/ 	.string	"ptxas"
        /*0030*/ 	.string	"Cuda compilation tools, release 13.0, V13.0.88"
        /*0030*/ 	.string	"Build cuda_13.0.r13.0/compiler.36424714_0"
        /*0030*/ 	.string	"-arch sm_100 -m 64 "



//--------------------- .note.nv.cuinfo           --------------------------
	.section	.note.nv.cuinfo,"",@"SHT_NOTE"
	.sectionflags	@"SHF_NOTE_NV_CUINFO"
        /*0018*/ 	.short	0x0002
        /*001a*/ 	.short	0x0064
        /*001c*/ 	.short	0x0082
	.zero		2


//--------------------- .nv.info                  --------------------------
	.section	.nv.info,"",@"SHT_CUDA_INFO"
	.align	4


	//----- nvinfo : EIATTR_REGCOUNT
	.align		4
        /*0000*/ 	.byte	0x04, 0x2f
        /*0002*/ 	.short	(.L_1 - .L_0)
	.align		4
.L_0:
        /*0004*/ 	.word	index@(_Z19grid_upsampling_gpuiiiiPKfPKiPf)
        /*0008*/ 	.word	0x00000028


	//----- nvinfo : EIATTR_FRAME_SIZE
	.align		4
.L_1:
        /*000c*/ 	.byte	0x04, 0x11
        /*000e*/ 	.short	(.L_3 - .L_2)
	.align		4
.L_2:
        /*0010*/ 	.word	index@(_Z19grid_upsampling_gpuiiiiPKfPKiPf)
        /*0014*/ 	.word	0x00000000


	//----- nvinfo : EIATTR_REGCOUNT
	.align		4
.L_3:
        /*0018*/ 	.byte	0x04, 0x2f
        /*001a*/ 	.short	(.L_5 - .L_4)
	.align		4
.L_4:
        /*001c*/ 	.word	index@(_Z24grid_upsampling_grad_gpuiiiiPKiPKfPf)
        /*0020*/ 	.word	0x0000001e


	//----- nvinfo : EIATTR_FRAME_SIZE
	.align		4
.L_5:
        /*0024*/ 	.byte	0x04, 0x11
        /*0026*/ 	.short	(.L_7 - .L_6)
	.align		4
.L_6:
        /*0028*/ 	.word	index@(_Z24grid_upsampling_grad_gpuiiiiPKiPKfPf)
        /*002c*/ 	.word	0x00000000


	//----- nvinfo : EIATTR_MIN_STACK_SIZE
	.align		4
.L_7:
        /*0030*/ 	.byte	0x04, 0x12
        /*0032*/ 	.short	(.L_9 - .L_8)
	.align		4
.L_8:
        /*0034*/ 	.word	index@(_Z24grid_upsampling_grad_gpuiiiiPKiPKfPf)
        /*0038*/ 	.word	0x00000000


	//----- nvinfo : EIATTR_MIN_STACK_SIZE
	.align		4
.L_9:
        /*003c*/ 	.byte	0x04, 0x12
        /*003e*/ 	.short	(.L_11 - .L_10)
	.align		4
.L_10:
        /*0040*/ 	.word	index@(_Z19grid_upsampling_gpuiiiiPKfPKiPf)
        /*0044*/ 	.word	0x00000000
.L_11:


//--------------------- .nv.compat                --------------------------
	.section	.nv.compat,"",@"SHT_CUDA_COMPAT_INFO"
	.align	4
        /*0000*/ 	.byte	0x02, 0x09, 0x00, 0x00, 0x02, 0x02, 0x01, 0x00, 0x02, 0x05, 0x05, 0x00, 0x03, 0x07, 0x01, 0x01
        /*0010*/ 	.byte	0x02, 0x03, 0x00, 0x00, 0x02, 0x06, 0x01, 0x00, 0x04, 0x0b, 0x08, 0x00, 0x09, 0x00, 0x00, 0x00
        /*0020*/ 	.byte	0x00, 0x00, 0x00, 0x00


//--------------------- .nv.info._Z24grid_upsampling_grad_gpuiiiiPKiPKfPf --------------------------
	.section	.nv.info._Z24grid_upsampling_grad_gpuiiiiPKiPKfPf,"",@"SHT_CUDA_INFO"
	.sectionflags	@""
	.align	4


	//----- nvinfo : EIATTR_CUDA_API_VERSION
	.align		4
        /*0000*/ 	.byte	0x04, 0x37
        /*0002*/ 	.short	(.L_13 - .L_12)
.L_12:
        /*0004*/ 	.word	0x00000082


	//----- nvinfo : EIATTR_KPARAM_INFO
	.align		4
.L_13:
        /*0008*/ 	.byte	0x04, 0x17
        /*000a*/ 	.short	(.L_15 - .L_14)
.L_14:
        /*000c*/ 	.word	0x00000000
        /*0010*/ 	.short	0x0006
        /*0012*/ 	.short	0x0020
        /*0014*/ 	.byte	0x00, 0xf5, 0x21, 0x00


	//----- nvinfo : EIATTR_KPARAM_INFO
	.align		4
.L_15:
        /*0018*/ 	.byte	0x04, 0x17
        /*001a*/ 	.short	(.L_17 - .L_16)
.L_16:
        /*001c*/ 	.word	0x00000000
        /*0020*/ 	.short	0x0005
        /*0022*/ 	.short	0x0018
        /*0024*/ 	.byte	0x00, 0xf5, 0x21, 0x00


	//----- nvinfo : EIATTR_KPARAM_INFO
	.align		4
.L_17:
        /*0028*/ 	.byte	0x04, 0x17
        /*002a*/ 	.short	(.L_19 - .L_18)
.L_18:
        /*002c*/ 	.word	0x00000000
        /*0030*/ 	.short	0x0004
        /*0032*/ 	.short	0x0010
        /*0034*/ 	.byte	0x00, 0xf5, 0x21, 0x00


	//----- nvinfo : EIATTR_KPARAM_INFO
	.align		4
.L_19:
        /*0038*/ 	.byte	0x04, 0x17
        /*003a*/ 	.short	(.L_21 - .L_20)
.L_20:
        /*003c*/ 	.word	0x00000000
        /*0040*/ 	.short	0x0003
        /*0042*/ 	.short	0x000c
        /*0044*/ 	.byte	0x00, 0xf0, 0x11, 0x00


	//----- nvinfo : EIATTR_KPARAM_INFO
	.align		4
.L_21:
        /*0048*/ 	.byte	0x04, 0x17
        /*004a*/ 	.short	(.L_23 - .L_22)
.L_22:
        /*004c*/ 	.word	0x00000000
        /*0050*/ 	.short	0x0002
        /*0052*/ 	.short	0x0008
        /*0054*/ 	.byte	0x00, 0xf0, 0x11, 0x00


	//----- nvinfo : EIATTR_KPARAM_INFO
	.align		4
.L_23:
        /*0058*/ 	.byte	0x04, 0x17
        /*005a*/ 	.short	(.L_25 - .L_24)
.L_24:
        /*005c*/ 	.word	0x00000000
        /*0060*/ 	.short	0x0001
        /*0062*/ 	.short	0x0004
        /*0064*/ 	.byte	0x00, 0xf0, 0x11, 0x00


	//----- nvinfo : EIATTR_KPARAM_INFO
	.align		4
.L_25:
        /*0068*/ 	.byte	0x04, 0x17
        /*006a*/ 	.short	(.L_27 - .L_26)
.L_26:
        /*006c*/ 	.word	0x00000000
        /*0070*/ 	.short	0x0000
        /*0072*/ 	.short	0x0000
        /*0074*/ 	.byte	0x00, 0xf0, 0x11, 0x00


	//----- nvinfo : EIATTR_SPARSE_MMA_MASK
	.align		4
.L_27:
        /*0078*/ 	.byte	0x03, 0x50
        /*007a*/ 	.short	0x0000


	//----- nvinfo : EIATTR_MAXREG_COUNT
	.align		4
        /*007c*/ 	.byte	0x03, 0x1b
        /*007e*/ 	.short	0x00ff


	//----- nvinfo : EIATTR_MERCURY_ISA_VERSION
	.align		4
        /*0080*/ 	.byte	0x03, 0x5f
        /*0082*/ 	.short	0x0101


	//----- nvinfo : EIATTR_VRC_CTA_INIT_COUNT
	.align		4
        /*0084*/ 	.byte	0x02, 0x4a
	.zero		1
	.zero		1


	//----- nvinfo : EIATTR_EXIT_INSTR_OFFSETS
	.align		4
        /*0088*/ 	.byte	0x04, 0x1c
        /*008a*/ 	.short	(.L_29 - .L_28)


	//   ....[0]....
.L_28:
        /*008c*/ 	.word	0x000000a0


	//   ....[1]....
        /*0090*/ 	.word	0x00000ee0


	//----- nvinfo : EIATTR_CRS_STACK_SIZE
	.align		4
.L_29:
        /*0094*/ 	.byte	0x04, 0x1e
        /*0096*/ 	.short	(.L_31 - .L_30)
.L_30:
        /*0098*/ 	.word	0x00000000


	//----- nvinfo : EIATTR_CBANK_PARAM_SIZE
	.align		4
.L_31:
        /*009c*/ 	.byte	0x03, 0x19
        /*009e*/ 	.short	0x0028


	//----- nvinfo : EIATTR_PARAM_CBANK
	.align		4
        /*00a0*/ 	.byte	0x04, 0x0a
        /*00a2*/ 	.short	(.L_33 - .L_32)
	.align		4
.L_32:
        /*00a4*/ 	.word	index@(.nv.constant0._Z24grid_upsampling_grad_gpuiiiiPKiPKfPf)
        /*00a8*/ 	.short	0x0380
        /*00aa*/ 	.short	0x0028


	//----- nvinfo : EIATTR_SW_WAR
	.align		4
.L_33:
        /*00ac*/ 	.byte	0x04, 0x36
        /*00ae*/ 	.short	(.L_35 - .L_34)
.L_34:
        /*00b0*/ 	.word	0x00000008
.L_35:


//--------------------- .nv.info._Z19grid_upsampling_gpuiiiiPKfPKiPf --------------------------
	.section	.nv.info._Z19grid_upsampling_gpuiiiiPKfPKiPf,"",@"SHT_CUDA_INFO"
	.sectionflags	@""
	.align	4


	//----- nvinfo : EIATTR_CUDA_API_VERSION
	.align		4
        /*0000*/ 	.byte	0x04, 0x37
        /*0002*/ 	.short	(.L_37 - .L_36)
.L_36:
        /*0004*/ 	.word	0x00000082


	//----- nvinfo : EIATTR_KPARAM_INFO
	.align		4
.L_37:
        /*0008*/ 	.byte	0x04, 0x17
        /*000a*/ 	.short	(.L_39 - .L_38)
.L_38:
        /*000c*/ 	.word	0x00000000
        /*0010*/ 	.short	0x0006
        /*0012*/ 	.short	0x0020
        /*0014*/ 	.byte	0x00, 0xf5, 0x21, 0x00


	//----- nvinfo : EIATTR_KPARAM_INFO
	.align		4
.L_39:
        /*0018*/ 	.byte	0x04, 0x17
        /*001a*/ 	.short	(.L_41 - .L_40)
.L_40:
        /*001c*/ 	.word	0x00000000
        /*0020*/ 	.short	0x0005
        /*0022*/ 	.short	0x0018
        /*0024*/ 	.byte	0x00, 0xf5, 0x21, 0x00


	//----- nvinfo : EIATTR_KPARAM_INFO
	.align		4
.L_41:
        /*0028*/ 	.byte	0x04, 0x17
        /*002a*/ 	.short	(.L_43 - .L_42)
.L_42:
        /*002c*/ 	.word	0x00000000
        /*0030*/ 	.short	0x0004
        /*0032*/ 	.short	0x0010
        /*0034*/ 	.byte	0x00, 0xf5, 0x21, 0x00


	//----- nvinfo : EIATTR_KPARAM_INFO
	.align		4
.L_43:
        /*0038*/ 	.byte	0x04, 0x17
        /*003a*/ 	.short	(.L_45 - .L_44)
.L_44:
        /*003c*/ 	.word	0x00000000
        /*0040*/ 	.short	0x0003
        /*0042*/ 	.short	0x000c
        /*0044*/ 	.byte	0x00, 0xf0, 0x11, 0x00


	//----- nvinfo : EIATTR_KPARAM_INFO
	.align		4
.L_45:
        /*0048*/ 	.byte	0x04, 0x17
        /*004a*/ 	.short	(.L_47 - .L_46)
.L_46:
        /*004c*/ 	.word	0x00000000
        /*0050*/ 	.short	0x0002
        /*0052*/ 	.short	0x0008
        /*0054*/ 	.byte	0x00, 0xf0, 0x11, 0x00


	//----- nvinfo : EIATTR_KPARAM_INFO
	.align		4
.L_47:
        /*0058*/ 	.byte	0x04, 0x17
        /*005a*/ 	.short	(.L_49 - .L_48)
.L_48:
        /*005c*/ 	.word	0x00000000
        /*0060*/ 	.short	0x0001
        /*0062*/ 	.short	0x0004
        /*0064*/ 	.byte	0x00, 0xf0, 0x11, 0x00


	//----- nvinfo : EIATTR_KPARAM_INFO
	.align		4
.L_49:
        /*0068*/ 	.byte	0x04, 0x17
        /*006a*/ 	.short	(.L_51 - .L_50)
.L_50:
        /*006c*/ 	.word	0x00000000
        /*0070*/ 	.short	0x0000
        /*0072*/ 	.short	0x0000
        /*0074*/ 	.byte	0x00, 0xf0, 0x11, 0x00


	//----- nvinfo : EIATTR_SPARSE_MMA_MASK
	.align		4
.L_51:
        /*0078*/ 	.byte	0x03, 0x50
        /*007a*/ 	.short	0x0000


	//----- nvinfo : EIATTR_MAXREG_COUNT
	.align		4
        /*007c*/ 	.byte	0x03, 0x1b
        /*007e*/ 	.short	0x00ff


	//----- nvinfo : EIATTR_MERCURY_ISA_VERSION
	.align		4
        /*0080*/ 	.byte	0x03, 0x5f
        /*0082*/ 	.short	0x0101


	//----- nvinfo : EIATTR_VRC_CTA_INIT_COUNT
	.align		4
        /*0084*/ 	.byte	0x02, 0x4a
	.zero		1
	.zero		1


	//----- nvinfo : EIATTR_EXIT_INSTR_OFFSETS
	.align		4
        /*0088*/ 	.byte	0x04, 0x1c
        /*008a*/ 	.short	(.L_53 - .L_52)


	//   ....[0]....
.L_52:
        /*008c*/ 	.word	0x000000a0


	//   ....[1]....
        /*0090*/ 	.word	0x00000fb0


	//----- nvinfo : EIATTR_CRS_STACK_SIZE
	.align		4
.L_53:
        /*0094*/ 	.byte	0x04, 0x1e
        /*0096*/ 	.short	(.L_55 - .L_54)
.L_54:
        /*0098*/ 	.word	0x00000000


	//----- nvinfo : EIATTR_CBANK_PARAM_SIZE
	.align		4
.L_55:
        /*009c*/ 	.byte	0x03, 0x19
        /*009e*/ 	.short	0x0028


	//----- nvinfo : EIATTR_PARAM_CBANK
	.align		4
        /*00a0*/ 	.byte	0x04, 0x0a
        /*00a2*/ 	.short	(.L_57 - .L_56)
	.align		4
.L_56:
        /*00a4*/ 	.word	index@(.nv.constant0._Z19grid_upsampling_gpuiiiiPKfPKiPf)
        /*00a8*/ 	.short	0x0380
        /*00aa*/ 	.short	0x0028


	//----- nvinfo : EIATTR_SW_WAR
	.align		4
.L_57:
        /*00ac*/ 	.byte	0x04, 0x36
        /*00ae*/ 	.short	(.L_59 - .L_58)
.L_58:
        /*00b0*/ 	.word	0x00000008
.L_59:


//--------------------- .nv.callgraph             --------------------------
	.section	.nv.callgraph,"",@"SHT_CUDA_CALLGRAPH"
	.align	4
	.sectionentsize	8
	.align		4
        /*0000*/ 	.word	0x00000000
	.align		4
        /*0004*/ 	.word	0xffffffff
	.align		4
        /*0008*/ 	.word	0x00000000
	.align		4
        /*000c*/ 	.word	0xfffffffe
	.align		4
        /*0010*/ 	.word	0x00000000
	.align		4
        /*0014*/ 	.word	0xfffffffd
	.align		4
        /*0018*/ 	.word	0x00000000
	.align		4
        /*001c*/ 	.word	0xfffffffc


//--------------------- .text._Z24grid_upsampling_grad_gpuiiiiPKiPKfPf --------------------------
	.section	.text._Z24grid_upsampling_grad_gpuiiiiPKiPKfPf,"ax",@progbits
	.align	128
        .global         _Z24grid_upsampling_grad_gpuiiiiPKiPKfPf
        .type           _Z24grid_upsampling_grad_gpuiiiiPKiPKfPf,@function
        .size           _Z24grid_upsampling_grad_gpuiiiiPKiPKfPf,(.L_x_14 - _Z24grid_upsampling_grad_gpuiiiiPKiPKfPf)
        .other          _Z24grid_upsampling_grad_gpuiiiiPKiPKfPf,@"STO_CUDA_ENTRY STV_DEFAULT"
_Z24grid_upsampling_grad_gpuiiiiPKiPKfPf:
.text._Z24grid_upsampling_grad_gpuiiiiPKiPKfPf:
[----:B------:R-:W-:Y:S01]  /*0000*/  LDC R1, c[0x0][0x37c] ;  /* 0x0000df00ff017b82 */ /* 0x000fe20000000800 */
[----:B------:R-:W0:Y:S07]  /*0010*/  S2R R5, SR_CTAID.X ;  /* 0x0000000000057919 */ /* 0x000e2e0000002500 */
[----:B------:R-:W1:Y:S01]  /*0020*/  LDC.64 R2, c[0x0][0x380] ;  /* 0x0000e000ff027b82 */ /* 0x000e620000000a00 */
[----:B------:R-:W0:Y:S01]  /*0030*/  LDCU UR4, c[0x0][0x360] ;  /* 0x00006c00ff0477ac */ /* 0x000e220008000800 */
[----:B------:R-:W0:Y:S01]  /*0040*/  S2R R0, SR_TID.X ;  /* 0x0000000000007919 */ /* 0x000e220000002100 */
[----:B------:R-:W2:Y:S01]  /*0050*/  LDCU UR6, c[0x0][0x388] ;  /* 0x00007100ff0677ac */ /* 0x000ea20008000800 */
[----:B-1----:R-:W-:Y:S01]  /*0060*/  ISETP.GE.AND P0, PT, R3, 0x1, PT ;  /* 0x000000010300780c */ /* 0x002fe20003f06270 */
[----:B0-----:R-:W-:-:S02]  /*0070*/  IMAD R5, R5, UR4, R0 ;  /* 0x0000000405057c24 */ /* 0x001fc4000f8e0200 */
[----:B--2---:R-:W-:-:S05]  /*0080*/  IMAD R0, R2, UR6, RZ ;  /* 0x0000000602007c24 */ /* 0x004fca000f8e02ff */
[----:B------:R-:W-:-:S13]  /*0090*/  ISETP.GE.OR P0, PT, R5, R0, !P0 ;  /* 0x000000000500720c */ /* 0x000fda0004706670 */
[----:B------:R-:W-:Y:S05]  /*00a0*/  @P0 EXIT ;  /* 0x000000000000094d */ /* 0x000fea0003800000 */
[----:B------:R-:W0:Y:S01]  /*00b0*/  LDCU UR5, c[0x0][0x370] ;  /* 0x00006e00ff0577ac */ /* 0x000e220008000800 */
[C---:B------:R-:W-:Y:S01]  /*00c0*/  LOP3.LUT R2, R3.reuse, 0x7, RZ, 0xc0, !PT ;  /* 0x0000000703027812 */ /* 0x040fe200078ec0ff */
[----:B------:R-:W-:Y:S01]  /*00d0*/  IMAD R3, R3, UR6, RZ ;  /* 0x0000000603037c24 */ /* 0x000fe2000f8e02ff */
[----:B------:R-:W1:Y:S01]  /*00e0*/  LDCU.64 UR8, c[0x0][0x358] ;  /* 0x00006b00ff0877ac */ /* 0x000e620008000a00 */
[----:B------:R-:W2:Y:S01]  /*00f0*/  LDCU.64 UR10, c[0x0][0x388] ;  /* 0x00007100ff0a77ac */ /* 0x000ea20008000a00 */
[----:B0-----:R-:W-:-:S12]  /*0100*/  UIMAD UR4, UR4, UR5, URZ ;  /* 0x00000005040472a4 */ /* 0x001fd8000f8e02ff */
.L_x_5:
[----:B0-----:R-:W0:Y:S01]  /*0110*/  LDCU UR5, c[0x0][0x388] ;  /* 0x00007100ff0577ac */ /* 0x001e220008000800 */
[----:B---34-:R-:W-:Y:S02]  /*0120*/  IABS R11, R5 ;  /* 0x00000005000b7213 */ /* 0x018fe40000000000 */
[----:B0-----:R-:W-:-:S04]  /*0130*/  MOV R4, UR5 ;  /* 0x0000000500047c02 */ /* 0x001fc80008000f00 */
[----:B------:R-:W-:-:S04]  /*0140*/  IABS R10, R4 ;  /* 0x00000004000a7213 */ /* 0x000fc80000000000 */
[----:B------:R-:W0:Y:S08]  /*0150*/  I2F.RP R8, R10 ;  /* 0x0000000a00087306 */ /* 0x000e300000209400 */
[----:B0-----:R-:W0:Y:S02]  /*0160*/  MUFU.RCP R8, R8 ;  /* 0x0000000800087308 */ /* 0x001e240000001000 */
[----:B0-----:R-:W-:Y:S01]  /*0170*/  IADD3 R6, PT, PT, R8, 0xffffffe, RZ ;  /* 0x0ffffffe08067810 */ /* 0x001fe20007ffe0ff */
[----:B------:R-:W-:-:S05]  /*0180*/  HFMA2 R8, -RZ, RZ, 0, 0 ;  /* 0x00000000ff087431 */ /* 0x000fca00000001ff */
[----:B------:R0:W3:Y:S02]  /*0190*/  F2I.FTZ.U32.TRUNC.NTZ R7, R6 ;  /* 0x0000000600077305 */ /* 0x0000e4000021f000 */
[----:B0-----:R-:W-:Y:S01]  /*01a0*/  HFMA2 R6, -RZ, RZ, 0, 0 ;  /* 0x00000000ff067431 */ /* 0x001fe200000001ff */
[----:B---3--:R-:W-:-:S05]  /*01b0*/  IADD3 R9, PT, PT, RZ, -R7, RZ ;  /* 0x80000007ff097210 */ /* 0x008fca0007ffe0ff */
[----:B------:R-:W-:-:S04]  /*01c0*/  IMAD R9, R9, R10, RZ ;  /* 0x0000000a09097224 */ /* 0x000fc800078e02ff */
[----:B------:R-:W-:Y:S01]  /*01d0*/  IMAD.HI.U32 R7, R7, R9, R6 ;  /* 0x0000000907077227 */ /* 0x000fe200078e0006 */
[----:B------:R-:W-:Y:S02]  /*01e0*/  MOV R9, R11 ;  /* 0x0000000b00097202 */ /* 0x000fe40000000f00 */
[----:B------:R-:W0:Y:S03]  /*01f0*/  LDC R11, c[0x0][0x384] ;  /* 0x0000e100ff0b7b82 */ /* 0x000e260000000800 */
[----:B------:R-:W-:-:S05]  /*0200*/  IMAD.HI.U32 R6, R7, R9, RZ ;  /* 0x0000000907067227 */ /* 0x000fca00078e00ff */
[----:B------:R-:W-:-:S05]  /*0210*/  IADD3 R7, PT, PT, -R6, RZ, RZ ;  /* 0x000000ff06077210 */ /* 0x000fca0007ffe1ff */
[----:B------:R-:W-:-:S05]  /*0220*/  IMAD R7, R10, R7, R9 ;  /* 0x000000070a077224 */ /* 0x000fca00078e0209 */
[----:B------:R-:W-:-:S13]  /*0230*/  ISETP.GT.U32.AND P2, PT, R10, R7, PT ;  /* 0x000000070a00720c */ /* 0x000fda0003f44070 */
[-C--:B------:R-:W-:Y:S02]  /*0240*/  @!P2 IADD3 R7, PT, PT, R7, -R10.reuse, RZ ;  /* 0x8000000a0707a210 */ /* 0x080fe40007ffe0ff */
[----:B------:R-:W-:Y:S02]  /*0250*/  @!P2 IADD3 R6, PT, PT, R6, 0x1, RZ ;  /* 0x000000010606a810 */ /* 0x000fe40007ffe0ff */
[----:B------:R-:W-:Y:S02]  /*0260*/  ISETP.GE.U32.AND P0, PT, R7, R10, PT ;  /* 0x0000000a0700720c */ /* 0x000fe40003f06070 */
[----:B------:R-:W-:Y:S02]  /*0270*/  LOP3.LUT R7, R5, R4, RZ, 0x3c, !PT ;  /* 0x0000000405077212 */ /* 0x000fe400078e3cff */
[----:B------:R-:W-:Y:S02]  /*0280*/  ISETP.NE.AND P2, PT, R4, RZ, PT ;  /* 0x000000ff0400720c */ /* 0x000fe40003f45270 */
[----:B------:R-:W-:-:S07]  /*0290*/  ISETP.GE.AND P1, PT, R7, RZ, PT ;  /* 0x000000ff0700720c */ /* 0x000fce0003f26270 */
[----:B------:R-:W-:Y:S02]  /*02a0*/  @P0 IADD3 R6, PT, PT, R6, 0x1, RZ ;  /* 0x0000000106060810 */ /* 0x000fe40007ffe0ff */
[----:B0-----:R-:W-:-:S04]  /*02b0*/  ISETP.GE.U32.AND P0, PT, R11, 0x8, PT ;  /* 0x000000080b00780c */ /* 0x001fc80003f06070 */
[----:B------:R-:W-:Y:S02]  /*02c0*/  @!P1 IADD3 R6, PT, PT, -R6, RZ, RZ ;  /* 0x000000ff06069210 */ /* 0x000fe40007ffe1ff */
[----:B------:R-:W-:-:S04]  /*02d0*/  @!P2 LOP3.LUT R6, RZ, R4, RZ, 0x33, !PT ;  /* 0x00000004ff06a212 */ /* 0x000fc800078e33ff */
[C---:B------:R-:W-:Y:S01]  /*02e0*/  IADD3 R9, PT, PT, -R6.reuse, RZ, RZ ;  /* 0x000000ff06097210 */ /* 0x040fe20007ffe1ff */
[----:B------:R-:W-:-:S04]  /*02f0*/  IMAD R7, R6, R11, RZ ;  /* 0x0000000b06077224 */ /* 0x000fc800078e02ff */
[----:B------:R-:W-:Y:S01]  /*0300*/  IMAD R9, R4, R9, R5 ;  /* 0x0000000904097224 */ /* 0x000fe200078e0205 */
[----:B------:R-:W-:Y:S06]  /*0310*/  @!P0 BRA `(.L_x_0) ;  /* 0x0000000400588947 */ /* 0x000fec0003800000 */
[----:B------:R-:W-:Y:S01]  /*0320*/  LOP3.LUT R8, R11, 0x7ffffff8, RZ, 0xc0, !PT ;  /* 0x7ffffff80b087812 */ /* 0x000fe200078ec0ff */
[----:B------:R-:W-:Y:S01]  /*0330*/  IMAD R11, R3, R6, R9 ;  /* 0x00000006030b7224 */ /* 0x000fe200078e0209 */
[----:B------:R-:W-:Y:S02]  /*0340*/  MOV R10, R7 ;  /* 0x00000007000a7202 */ /* 0x000fe40000000f00 */
[----:B------:R-:W-:-:S07]  /*0350*/  IADD3 R24, PT, PT, -R8, RZ, RZ ;  /* 0x000000ff08187210 */ /* 0x000fce0007ffe1ff */
.L_x_1:
[----:B0-----:R-:W0:Y:S08]  /*0360*/  LDC.64 R14, c[0x0][0x390] ;  /* 0x0000e400ff0e7b82 */ /* 0x001e300000000a00 */
[----:B------:R-:W3:Y:S08]  /*0370*/  LDC.64 R18, c[0x0][0x398] ;  /* 0x0000e600ff127b82 */ /* 0x000ef00000000a00 */
[----:B------:R-:W4:Y:S01]  /*0380*/  LDC.64 R12, c[0x0][0x3a0] ;  /* 0x0000e800ff0c7b82 */ /* 0x000f220000000a00 */
[----:B0-----:R-:W-:-:S05]  /*0390*/  IMAD.WIDE R14, R10, 0x4, R14 ;  /* 0x000000040a0e7825 */ /* 0x001fca00078e020e */
[----:B-1----:R-:W5:Y:S01]  /*03a0*/  LDG.E R17, desc[UR8][R14.64] ;  /* 0x000000080e117981 */ /* 0x002f62000c1e1900 */
[----:B--2---:R-:W-:Y:S01]  /*03b0*/  MOV R4, UR10 ;  /* 0x0000000a00047c02 */ /* 0x004fe20008000f00 */
[----:B---3--:R-:W-:-:S05]  /*03c0*/  IMAD.WIDE R18, R11, 0x4, R18 ;  /* 0x000000040b127825 */ /* 0x008fca00078e0212 */
[----:B------:R-:W2:Y:S01]  /*03d0*/  LDG.E R20, desc[UR8][R18.64] ;  /* 0x0000000812147981 */ /* 0x000ea2000c1e1900 */
[----:B-----5:R-:W-:-:S04]  /*03e0*/  IMAD R17, R6, UR11, R17 ;  /* 0x0000000b06117c24 */ /* 0x020fc8000f8e0211 */
[----:B------:R-:W-:-:S04]  /*03f0*/  IMAD R17, R17, R4, R9 ;  /* 0x0000000411117224 */ /* 0x000fc800078e0209 */
[----:B----4-:R-:W-:-:S05]  /*0400*/  IMAD.WIDE R16, R17, 0x4, R12 ;  /* 0x0000000411107825 */ /* 0x010fca00078e020c */
[----:B------:R-:W2:Y:S02]  /*0410*/  LDG.E R21, desc[UR8][R16.64] ;  /* 0x0000000810157981 */ /* 0x000ea4000c1e1900 */
[----:B--2---:R-:W-:-:S05]  /*0420*/  FADD R25, R20, R21 ;  /* 0x0000001514197221 */ /* 0x004fca0000000000 */
[----:B------:R0:W-:Y:S04]  /*0430*/  STG.E desc[UR8][R16.64], R25 ;  /* 0x0000001910007986 */ /* 0x0001e8000c101908 */
[----:B------:R-:W2:Y:S01]  /*0440*/  LDG.E R21, desc[UR8][R14.64+0x4] ;  /* 0x000004080e157981 */ /* 0x000ea2000c1e1900 */
[----:B------:R-:W-:-:S05]  /*0450*/  IMAD.WIDE R22, R4, 0x4, R18 ;  /* 0x0000000404167825 */ /* 0x000fca00078e0212 */
[----:B------:R-:W3:Y:S01]  /*0460*/  LDG.E R26, desc[UR8][R22.64] ;  /* 0x00000008161a7981 */ /* 0x000ee2000c1e1900 */
[----:B--2---:R-:W-:-:S04]  /*0470*/  IMAD R21, R6, UR11, R21 ;  /* 0x0000000b06157c24 */ /* 0x004fc8000f8e0215 */
[----:B------:R-:W-:-:S04]  /*0480*/  IMAD R21, R21, R4, R9 ;  /* 0x0000000415157224 */ /* 0x000fc800078e0209 */
[----:B------:R-:W-:-:S05]  /*0490*/  IMAD.WIDE R20, R21, 0x4, R12 ;  /* 0x0000000415147825 */ /* 0x000fca00078e020c */
[----:B------:R-:W3:Y:S02]  /*04a0*/  LDG.E R27, desc[UR8][R20.64] ;  /* 0x00000008141b7981 */ /* 0x000ee4000c1e1900 */
[----:B---3--:R-:W-:-:S05]  /*04b0*/  FADD R27, R26, R27 ;  /* 0x0000001b1a1b7221 */ /* 0x008fca0000000000 */
[----:B------:R1:W-:Y:S04]  /*04c0*/  STG.E desc[UR8][R20.64], R27 ;  /* 0x0000001b14007986 */ /* 0x0003e8000c101908 */
[----:B------:R-:W2:Y:S02]  /*04d0*/  LDG.E R19, desc[UR8][R14.64+0x8] ;  /* 0x000008080e137981 */ /* 0x000ea4000c1e1900 */
[----:B--2---:R-:W-:-:S04]  /*04e0*/  IMAD R19, R6, UR11, R19 ;  /* 0x0000000b06137c24 */ /* 0x004fc8000f8e0213 */
[----:B0-----:R-:W-:Y:S02]  /*04f0*/  IMAD R17, R19, R4, R9 ;  /* 0x0000000413117224 */ /* 0x001fe400078e0209 */
[----:B------:R-:W-:-:S04]  /*0500*/  IMAD.WIDE R18, R4, 0x4, R22 ;  /* 0x0000000404127825 */ /* 0x000fc800078e0216 */
[----:B------:R-:W-:Y:S01]  /*0510*/  IMAD.WIDE R16, R17, 0x4, R12 ;  /* 0x0000000411107825 */ /* 0x000fe200078e020c */
[----:B------:R-:W2:Y:S04]  /*0520*/  LDG.E R25, desc[UR8][R18.64] ;  /* 0x0000000812197981 */ /* 0x000ea8000c1e1900 */
[----:B------:R-:W2:Y:S02]  /*0530*/  LDG.E R26, desc[UR8][R16.64] ;  /* 0x00000008101a7981 */ /* 0x000ea4000c1e1900 */
[----:B--2---:R-:W-:-:S05]  /*0540*/  FADD R25, R25, R26 ;  /* 0x0000001a19197221 */ /* 0x004fca0000000000 */
[----:B------:R0:W-:Y:S04]  /*0550*/  STG.E desc[UR8][R16.64], R25 ;  /* 0x0000001910007986 */ /* 0x0001e8000c101908 */
[----:B------:R-:W2:Y:S02]  /*0560*/  LDG.E R23, desc[UR8][R14.64+0xc] ;  /* 0x00000c080e177981 */ /* 0x000ea4000c1e1900 */
[----:B--2---:R-:W-:-:S04]  /*0570*/  IMAD R23, R6, UR11, R23 ;  /* 0x0000000b06177c24 */ /* 0x004fc8000f8e0217 */
[----:B-1----:R-:W-:Y:S02]  /*0580*/  IMAD R21, R23, R4, R9 ;  /* 0x0000000417157224 */ /* 0x002fe400078e0209 */
[----:B------:R-:W-:-:S04]  /*0590*/  IMAD.WIDE R22, R4, 0x4, R18 ;  /* 0x0000000404167825 */ /* 0x000fc800078e0212 */
[----:B------:R-:W-:Y:S01]  /*05a0*/  IMAD.WIDE R20, R21, 0x4, R12 ;  /* 0x0000000415147825 */ /* 0x000fe200078e020c */
[----:B------:R-:W2:Y:S04]  /*05b0*/  LDG.E R26, desc[UR8][R22.64] ;  /* 0x00000008161a7981 */ /* 0x000ea8000c1e1900 */
[----:B------:R-:W2:Y:S02]  /*05c0*/  LDG.E R27, desc[UR8][R20.64] ;  /* 0x00000008141b7981 */ /* 0x000ea4000c1e1900 */
[----:B--2---:R-:W-:-:S05]  /*05d0*/  FADD R27, R26, R27 ;  /* 0x0000001b1a1b7221 */ /* 0x004fca0000000000 */
[----:B------:R1:W-:Y:S04]  /*05e0*/  STG.E desc[UR8][R20.64], R27 ;  /* 0x0000001b14007986 */ /* 0x0003e8000c101908 */
[----:B------:R-:W2:Y:S01]  /*05f0*/  LDG.E R19, desc[UR8][R14.64+0x10] ;  /* 0x000010080e137981 */ /* 0x000ea2000c1e1900 */
[----:B0-----:R-:W-:-:S05]  /*0600*/  IMAD.WIDE R16, R4, 0x4, R22 ;  /* 0x0000000404107825 */ /* 0x001fca00078e0216 */
[----:B------:R-:W3:Y:S01]  /*0610*/  LDG.E R25, desc[UR8][R16.64] ;  /* 0x0000000810197981 */ /* 0x000ee2000c1e1900 */
[----:B--2---:R-:W-:-:S04]  /*0620*/  IMAD R19, R6, UR11, R19 ;  /* 0x0000000b06137c24 */ /* 0x004fc8000f8e0213 */
[----:B------:R-:W-:-:S04]  /*0630*/  IMAD R19, R19, R4, R9 ;  /* 0x0000000413137224 */ /* 0x000fc800078e0209 */
[----:B------:R-:W-:-:S05]  /*0640*/  IMAD.WIDE R18, R19, 0x4, R12 ;  /* 0x0000000413127825 */ /* 0x000fca00078e020c */
[----:B------:R-:W3:Y:S02]  /*0650*/  LDG.E R26, desc[UR8][R18.64] ;  /* 0x00000008121a7981 */ /* 0x000ee4000c1e1900 */
[----:B---3--:R-:W-:-:S05]  /*0660*/  FADD R25, R25, R26 ;  /* 0x0000001a19197221 */ /* 0x008fca0000000000 */
[----:B------:R0:W-:Y:S04]  /*0670*/  STG.E desc[UR8][R18.64], R25 ;  /* 0x0000001912007986 */ /* 0x0001e8000c101908 */
[----:B------:R-:W2:Y:S01]  /*0680*/  LDG.E R23, desc[UR8][R14.64+0x14] ;  /* 0x000014080e177981 */ /* 0x000ea2000c1e1900 */
[----:B-1----:R-:W-:-:S05]  /*0690*/  IMAD.WIDE R20, R4, 0x4, R16 ;  /* 0x0000000404147825 */ /* 0x002fca00078e0210 */
        /* <DEDUP_REMOVED lines=20> */
[----:B------:R-:W-:Y:S02]  /*07e0*/  IMAD.WIDE R12, R23, 0x4, R12 ;  /* 0x00000004170c7825 */ /* 0x000fe400078e020c */
[----:B------:R-:W2:Y:S04]  /*07f0*/  LDG.E R20, desc[UR8][R20.64] ;  /* 0x0000000814147981 */ /* 0x000ea8000c1e1900 */
[----:B------:R-:W2:Y:S01]  /*0800*/  LDG.E R23, desc[UR8][R12.64] ;  /* 0x000000080c177981 */ /* 0x000ea2000c1e1900 */
[----:B------:R-:W-:-:S04]  /*0810*/  IADD3 R24, PT, PT, R24, 0x8, RZ ;  /* 0x0000000818187810 */ /* 0x000fc80007ffe0ff */
[----:B------:R-:W-:Y:S02]  /*0820*/  ISETP.NE.AND P0, PT, R24, RZ, PT ;  /* 0x000000ff1800720c */ /* 0x000fe40003f05270 */
[----:B------:R-:W-:Y:S02]  /*0830*/  IADD3 R10, PT, PT, R10, 0x8, RZ ;  /* 0x000000080a0a7810 */ /* 0x000fe40007ffe0ff */
[----:B------:R-:W-:Y:S01]  /*0840*/  LEA R11, R4, R11, 0x3 ;  /* 0x0000000b040b7211 */ /* 0x000fe200078e18ff */
[----:B--2---:R-:W-:-:S05]  /*0850*/  FADD R23, R20, R23 ;  /* 0x0000001714177221 */ /* 0x004fca0000000000 */
[----:B------:R0:W-:Y:S03]  /*0860*/  STG.E desc[UR8][R12.64], R23 ;  /* 0x000000170c007986 */ /* 0x0001e6000c101908 */
[----:B------:R-:W-:Y:S05]  /*0870*/  @P0 BRA `(.L_x_1) ;  /* 0xfffffff800b80947 */ /* 0x000fea000383ffff */
.L_x_0:
[----:B------:R-:W-:-:S13]  /*0880*/  ISETP.NE.AND P0, PT, R2, RZ, PT ;  /* 0x000000ff0200720c */ /* 0x000fda0003f05270 */
[----:B------:R-:W-:Y:S05]  /*0890*/  @!P0 BRA `(.L_x_2) ;  /* 0x0000000400848947 */ /* 0x000fea0003800000 */
[----:B------:R-:W3:Y:S01]  /*08a0*/  LDCU UR5, c[0x0][0x384] ;  /* 0x00007080ff0577ac */ /* 0x000ee20008000800 */
[----:B------:R-:W-:-:S04]  /*08b0*/  IADD3 R10, PT, PT, R2, -0x1, RZ ;  /* 0xffffffff020a7810 */ /* 0x000fc80007ffe0ff */
[----:B------:R-:W-:Y:S01]  /*08c0*/  ISETP.GE.U32.AND P0, PT, R10, 0x3, PT ;  /* 0x000000030a00780c */ /* 0x000fe20003f06070 */
[----:B---3--:R-:W-:-:S12]  /*08d0*/  ULOP3.LUT UP0, UR6, UR5, 0x3, URZ, 0xc0, !UPT ;  /* 0x0000000305067892 */ /* 0x008fd8000f80c0ff */
[----:B------:R-:W-:Y:S05]  /*08e0*/  @!P0 BRA `(.L_x_3) ;  /* 0x0000000000b08947 */ /* 0x000fea0003800000 */
[----:B0-----:R-:W0:Y:S01]  /*08f0*/  LDC.64 R12, c[0x0][0x390] ;  /* 0x0000e400ff0c7b82 */ /* 0x001e220000000a00 */
[----:B------:R-:W-:Y:S01]  /*0900*/  IADD3 R17, PT, PT, R7, R8, RZ ;  /* 0x0000000807117210 */ /* 0x000fe20007ffe0ff */
[----:B------:R-:W3:Y:S06]  /*0910*/  LDCU UR7, c[0x0][0x38c] ;  /* 0x00007180ff0777ac */ /* 0x000eec0008000800 */
[----:B------:R-:W4:Y:S08]  /*0920*/  LDC.64 R14, c[0x0][0x398] ;  /* 0x0000e600ff0e7b82 */ /* 0x000f300000000a00 */
[----:B------:R-:W5:Y:S01]  /*0930*/  LDC.64 R10, c[0x0][0x3a0] ;  /* 0x0000e800ff0a7b82 */ /* 0x000f620000000a00 */
[----:B0-----:R-:W-:-:S05]  /*0940*/  IMAD.WIDE R12, R17, 0x4, R12 ;  /* 0x00000004110c7825 */ /* 0x001fca00078e020c */
[----:B-1----:R-:W3:Y:S01]  /*0950*/  LDG.E R19, desc[UR8][R12.64] ;  /* 0x000000080c137981 */ /* 0x002ee2000c1e1900 */
[----:B------:R-:W-:-:S04]  /*0960*/  IMAD R17, R17, R4, R9 ;  /* 0x0000000411117224 */ /* 0x000fc800078e0209 */
[----:B----4-:R-:W-:-:S05]  /*0970*/  IMAD.WIDE R14, R17, 0x4, R14 ;  /* 0x00000004110e7825 */ /* 0x010fca00078e020e */
[----:B------:R-:W4:Y:S01]  /*0980*/  LDG.E R18, desc[UR8][R14.64] ;  /* 0x000000080e127981 */ /* 0x000f22000c1e1900 */
[----:B---3--:R-:W-:-:S04]  /*0990*/  IMAD R19, R6, UR7, R19 ;  /* 0x0000000706137c24 */ /* 0x008fc8000f8e0213 */
[----:B------:R-:W-:-:S04]  /*09a0*/  IMAD R19, R19, R4, R9 ;  /* 0x0000000413137224 */ /* 0x000fc800078e0209 */
[----:B-----5:R-:W-:-:S05]  /*09b0*/  IMAD.WIDE R16, R19, 0x4, R10 ;  /* 0x0000000413107825 */ /* 0x020fca00078e020a */
[----:B------:R-:W4:Y:S02]  /*09c0*/  LDG.E R19, desc[UR8][R16.64] ;  /* 0x0000000810137981 */ /* 0x000f24000c1e1900 */
[----:B----4-:R-:W-:-:S05]  /*09d0*/  FADD R23, R18, R19 ;  /* 0x0000001312177221 */ /* 0x010fca0000000000 */
[----:B------:R0:W-:Y:S04]  /*09e0*/  STG.E desc[UR8][R16.64], R23 ;  /* 0x0000001710007986 */ /* 0x0001e8000c101908 */
[----:B------:R-:W3:Y:S02]  /*09f0*/  LDG.E R19, desc[UR8][R12.64+0x4] ;  /* 0x000004080c137981 */ /* 0x000ee4000c1e1900 */
[----:B---3--:R-:W-:-:S04]  /*0a00*/  IMAD R19, R6, UR7, R19 ;  /* 0x0000000706137c24 */ /* 0x008fc8000f8e0213 */
[----:B------:R-:W-:Y:S02]  /*0a10*/  IMAD R21, R19, R4, R9 ;  /* 0x0000000413157224 */ /* 0x000fe400078e0209 */
[----:B------:R-:W-:-:S04]  /*0a20*/  IMAD.WIDE R18, R4, 0x4, R14 ;  /* 0x0000000404127825 */ /* 0x000fc800078e020e */
[----:B------:R-:W-:Y:S01]  /*0a30*/  IMAD.WIDE R20, R21, 0x4, R10 ;  /* 0x0000000415147825 */ /* 0x000fe200078e020a */
[----:B------:R-:W3:Y:S04]  /*0a40*/  LDG.E R22, desc[UR8][R18.64] ;  /* 0x0000000812167981 */ /* 0x000ee8000c1e1900 */
[----:B------:R-:W3:Y:S02]  /*0a50*/  LDG.E R25, desc[UR8][R20.64] ;  /* 0x0000000814197981 */ /* 0x000ee4000c1e1900 */
[----:B---3--:R-:W-:-:S05]  /*0a60*/  FADD R25, R22, R25 ;  /* 0x0000001916197221 */ /* 0x008fca0000000000 */
[----:B------:R1:W-:Y:S04]  /*0a70*/  STG.E desc[UR8][R20.64], R25 ;  /* 0x0000001914007986 */ /* 0x0003e8000c101908 */
[----:B------:R-:W3:Y:S02]  /*0a80*/  LDG.E R15, desc[UR8][R12.64+0x8] ;  /* 0x000008080c0f7981 */ /* 0x000ee4000c1e1900 */
[----:B---3--:R-:W-:-:S04]  /*0a90*/  IMAD R15, R6, UR7, R15 ;  /* 0x00000007060f7c24 */ /* 0x008fc8000f8e020f */
[----:B0-----:R-:W-:Y:S02]  /*0aa0*/  IMAD R17, R15, R4, R9 ;  /* 0x000000040f117224 */ /* 0x001fe400078e0209 */
[----:B------:R-:W-:-:S04]  /*0ab0*/  IMAD.WIDE R14, R4, 0x4, R18 ;  /* 0x00000004040e7825 */ /* 0x000fc800078e0212 */
[----:B------:R-:W-:Y:S01]  /*0ac0*/  IMAD.WIDE R16, R17, 0x4, R10 ;  /* 0x0000000411107825 */ /* 0x000fe200078e020a */
[----:B------:R-:W3:Y:S04]  /*0ad0*/  LDG.E R22, desc[UR8][R14.64] ;  /* 0x000000080e167981 */ /* 0x000ee8000c1e1900 */
[----:B------:R-:W3:Y:S02]  /*0ae0*/  LDG.E R23, desc[UR8][R16.64] ;  /* 0x0000000810177981 */ /* 0x000ee4000c1e1900 */
[----:B---3--:R-:W-:-:S05]  /*0af0*/  FADD R23, R22, R23 ;  /* 0x0000001716177221 */ /* 0x008fca0000000000 */
[----:B------:R3:W-:Y:S04]  /*0b00*/  STG.E desc[UR8][R16.64], R23 ;  /* 0x0000001710007986 */ /* 0x0007e8000c101908 */
[----:B------:R-:W4:Y:S02]  /*0b10*/  LDG.E R19, desc[UR8][R12.64+0xc] ;  /* 0x00000c080c137981 */ /* 0x000f24000c1e1900 */
[----:B----4-:R-:W-:-:S04]  /*0b20*/  IMAD R19, R6, UR7, R19 ;  /* 0x0000000706137c24 */ /* 0x010fc8000f8e0213 */
[----:B-1----:R-:W-:Y:S02]  /*0b30*/  IMAD R21, R19, R4, R9 ;  /* 0x0000000413157224 */ /* 0x002fe400078e0209 */
[----:B------:R-:W-:-:S04]  /*0b40*/  IMAD.WIDE R18, R4, 0x4, R14 ;  /* 0x0000000404127825 */ /* 0x000fc800078e020e */
[----:B------:R-:W-:Y:S02]  /*0b50*/  IMAD.WIDE R10, R21, 0x4, R10 ;  /* 0x00000004150a7825 */ /* 0x000fe400078e020a */
[----:B------:R-:W4:Y:S04]  /*0b60*/  LDG.E R18, desc[UR8][R18.64] ;  /* 0x0000000812127981 */ /* 0x000f28000c1e1900 */
[----:B------:R-:W4:Y:S01]  /*0b70*/  LDG.E R21, desc[UR8][R10.64] ;  /* 0x000000080a157981 */ /* 0x000f22000c1e1900 */
[----:B------:R-:W-:Y:S01]  /*0b80*/  IADD3 R8, PT, PT, R8, 0x4, RZ ;  /* 0x0000000408087810 */ /* 0x000fe20007ffe0ff */
[----:B----4-:R-:W-:-:S05]  /*0b90*/  FADD R21, R18, R21 ;  /* 0x0000001512157221 */ /* 0x010fca0000000000 */
[----:B------:R3:W-:Y:S02]  /*0ba0*/  STG.E desc[UR8][R10.64], R21 ;  /* 0x000000150a007986 */ /* 0x0007e4000c101908 */
.L_x_3:
[----:B------:R-:W-:Y:S05]  /*0bb0*/  BRA.U !UP0, `(.L_x_2) ;  /* 0x0000000108bc7547 */ /* 0x000fea000b800000 */
[----:B------:R-:W-:Y:S02]  /*0bc0*/  UISETP.NE.AND UP0, UPT, UR6, 0x1, UPT ;  /* 0x000000010600788c */ /* 0x000fe4000bf05270 */
[----:B------:R-:W-:-:S04]  /*0bd0*/  ULOP3.LUT UR5, UR5, 0x1, URZ, 0xc0, !UPT ;  /* 0x0000000105057892 */ /* 0x000fc8000f8ec0ff */
[----:B------:R-:W-:-:S03]  /*0be0*/  UISETP.NE.U32.AND UP1, UPT, UR5, 0x1, UPT ;  /* 0x000000010500788c */ /* 0x000fc6000bf25070 */
[----:B------:R-:W-:Y:S08]  /*0bf0*/  BRA.U !UP0, `(.L_x_4) ;  /* 0x0000000108687547 */ /* 0x000ff0000b800000 */
[----:B0-----:R-:W0:Y:S01]  /*0c00*/  LDC.64 R12, c[0x0][0x390] ;  /* 0x0000e400ff0c7b82 */ /* 0x001e220000000a00 */
[----:B------:R-:W-:Y:S01]  /*0c10*/  IADD3 R19, PT, PT, R7, R8, RZ ;  /* 0x0000000807137210 */ /* 0x000fe20007ffe0ff */
[----:B------:R-:W4:Y:S06]  /*0c20*/  LDCU UR5, c[0x0][0x38c] ;  /* 0x00007180ff0577ac */ /* 0x000f2c0008000800 */
[----:B------:R-:W5:Y:S08]  /*0c30*/  LDC.64 R14, c[0x0][0x398] ;  /* 0x0000e600ff0e7b82 */ /* 0x000f700000000a00 */
[----:B---3--:R-:W3:Y:S01]  /*0c40*/  LDC.64 R10, c[0x0][0x3a0] ;  /* 0x0000e800ff0a7b82 */ /* 0x008ee20000000a00 */
[----:B0-----:R-:W-:-:S05]  /*0c50*/  IMAD.WIDE R12, R19, 0x4, R12 ;  /* 0x00000004130c7825 */ /* 0x001fca00078e020c */
[----:B-1----:R-:W4:Y:S01]  /*0c60*/  LDG.E R17, desc[UR8][R12.64] ;  /* 0x000000080c117981 */ /* 0x002f22000c1e1900 */
[----:B------:R-:W-:-:S04]  /*0c70*/  IMAD R19, R19, R4, R9 ;  /* 0x0000000413137224 */ /* 0x000fc800078e0209 */
[----:B-----5:R-:W-:-:S05]  /*0c80*/  IMAD.WIDE R14, R19, 0x4, R14 ;  /* 0x00000004130e7825 */ /* 0x020fca00078e020e */
[----:B------:R-:W5:Y:S01]  /*0c90*/  LDG.E R18, desc[UR8][R14.64] ;  /* 0x000000080e127981 */ /* 0x000f62000c1e1900 */
[----:B----4-:R-:W-:-:S04]  /*0ca0*/  IMAD R17, R6, UR5, R17 ;  /* 0x0000000506117c24 */ /* 0x010fc8000f8e0211 */
[----:B------:R-:W-:-:S04]  /*0cb0*/  IMAD R17, R17, R4, R9 ;  /* 0x0000000411117224 */ /* 0x000fc800078e0209 */
[----:B---3--:R-:W-:-:S05]  /*0cc0*/  IMAD.WIDE R16, R17, 0x4, R10 ;  /* 0x0000000411107825 */ /* 0x008fca00078e020a */
[----:B------:R-:W5:Y:S02]  /*0cd0*/  LDG.E R19, desc[UR8][R16.64] ;  /* 0x0000000810137981 */ /* 0x000f64000c1e1900 */
[----:B-----5:R-:W-:-:S05]  /*0ce0*/  FADD R21, R18, R19 ;  /* 0x0000001312157221 */ /* 0x020fca0000000000 */
[----:B------:R4:W-:Y:S04]  /*0cf0*/  STG.E desc[UR8][R16.64], R21 ;  /* 0x0000001510007986 */ /* 0x0009e8000c101908 */
[----:B------:R-:W3:Y:S02]  /*0d00*/  LDG.E R13, desc[UR8][R12.64+0x4] ;  /* 0x000004080c0d7981 */ /* 0x000ee4000c1e1900 */
[----:B---3--:R-:W-:-:S04]  /*0d10*/  IMAD R18, R6, UR5, R13 ;  /* 0x0000000506127c24 */ /* 0x008fc8000f8e020d */
[----:B------:R-:W-:Y:S02]  /*0d20*/  IMAD R23, R18, R4, R9 ;  /* 0x0000000412177224 */ /* 0x000fe400078e0209 */
[----:B------:R-:W-:-:S04]  /*0d30*/  IMAD.WIDE R18, R4, 0x4, R14 ;  /* 0x0000000404127825 */ /* 0x000fc800078e020e */
[----:B------:R-:W-:Y:S02]  /*0d40*/  IMAD.WIDE R10, R23, 0x4, R10 ;  /* 0x00000004170a7825 */ /* 0x000fe400078e020a */
[----:B------:R-:W3:Y:S04]  /*0d50*/  LDG.E R18, desc[UR8][R18.64] ;  /* 0x0000000812127981 */ /* 0x000ee8000c1e1900 */
[----:B------:R-:W3:Y:S01]  /*0d60*/  LDG.E R23, desc[UR8][R10.64] ;  /* 0x000000080a177981 */ /* 0x000ee2000c1e1900 */
[----:B------:R-:W-:Y:S01]  /*0d70*/  IADD3 R8, PT, PT, R8, 0x2, RZ ;  /* 0x0000000208087810 */ /* 0x000fe20007ffe0ff */
[----:B---3--:R-:W-:-:S05]  /*0d80*/  FADD R23, R18, R23 ;  /* 0x0000001712177221 */ /* 0x008fca0000000000 */
[----:B------:R4:W-:Y:S02]  /*0d90*/  STG.E desc[UR8][R10.64], R23 ;  /* 0x000000170a007986 */ /* 0x0009e4000c101908 */
.L_x_4:
[----:B------:R-:W-:Y:S05]  /*0da0*/  BRA.U UP1, `(.L_x_2) ;  /* 0x0000000101407547 */ /* 0x000fea000b800000 */
[----:B0-----:R-:W0:Y:S01]  /*0db0*/  LDC.64 R12, c[0x0][0x390] ;  /* 0x0000e400ff0c7b82 */ /* 0x001e220000000a00 */
[----:B------:R-:W-:Y:S01]  /*0dc0*/  IADD3 R7, PT, PT, R7, R8, RZ ;  /* 0x0000000807077210 */ /* 0x000fe20007ffe0ff */
[----:B------:R-:W5:Y:S06]  /*0dd0*/  LDCU UR5, c[0x0][0x38c] ;  /* 0x00007180ff0577ac */ /* 0x000f6c0008000800 */
[----:B------:R-:W2:Y:S08]  /*0de0*/  LDC.64 R14, c[0x0][0x398] ;  /* 0x0000e600ff0e7b82 */ /* 0x000eb00000000a00 */
[----:B---34-:R-:W3:Y:S01]  /*0df0*/  LDC.64 R10, c[0x0][0x3a0] ;  /* 0x0000e800ff0a7b82 */ /* 0x018ee20000000a00 */
[----:B0-----:R-:W-:-:S06]  /*0e00*/  IMAD.WIDE R12, R7, 0x4, R12 ;  /* 0x00000004070c7825 */ /* 0x001fcc00078e020c */
[----:B-1----:R-:W5:Y:S01]  /*0e10*/  LDG.E R13, desc[UR8][R12.64] ;  /* 0x000000080c0d7981 */ /* 0x002f62000c1e1900 */
[----:B------:R-:W-:Y:S02]  /*0e20*/  IMAD R7, R7, R4, R9 ;  /* 0x0000000407077224 */ /* 0x000fe400078e0209 */
[----:B-----5:R-:W-:-:S04]  /*0e30*/  IMAD R6, R6, UR5, R13 ;  /* 0x0000000506067c24 */ /* 0x020fc8000f8e020d */
[----:B------:R-:W-:Y:S02]  /*0e40*/  IMAD R9, R6, R4, R9 ;  /* 0x0000000406097224 */ /* 0x000fe400078e0209 */
[----:B--2---:R-:W-:-:S04]  /*0e50*/  IMAD.WIDE R6, R7, 0x4, R14 ;  /* 0x0000000407067825 */ /* 0x004fc800078e020e */
[----:B---3--:R-:W-:Y:S02]  /*0e60*/  IMAD.WIDE R10, R9, 0x4, R10 ;  /* 0x00000004090a7825 */ /* 0x008fe400078e020a */
[----:B------:R-:W2:Y:S04]  /*0e70*/  LDG.E R6, desc[UR8][R6.64] ;  /* 0x0000000806067981 */ /* 0x000ea8000c1e1900 */
[----:B------:R-:W2:Y:S02]  /*0e80*/  LDG.E R9, desc[UR8][R10.64] ;  /* 0x000000080a097981 */ /* 0x000ea4000c1e1900 */
[----:B--2---:R-:W-:-:S05]  /*0e90*/  FADD R9, R6, R9 ;  /* 0x0000000906097221 */ /* 0x004fca0000000000 */
[----:B------:R0:W-:Y:S02]  /*0ea0*/  STG.E desc[UR8][R10.64], R9 ;  /* 0x000000090a007986 */ /* 0x0001e4000c101908 */
.L_x_2:
[----:B------:R-:W-:-:S04]  /*0eb0*/  IADD3 R5, PT, PT, R5, UR4, RZ ;  /* 0x0000000405057c10 */ /* 0x000fc8000fffe0ff */
[----:B------:R-:W-:-:S13]  /*0ec0*/  ISETP.GE.AND P0, PT, R5, R0, PT ;  /* 0x000000000500720c */ /* 0x000fda0003f06270 */
[----:B------:R-:W-:Y:S05]  /*0ed0*/  @!P0 BRA `(.L_x_5) ;  /* 0xfffffff0008c8947 */ /* 0x000fea000383ffff */
[----:B-12---:R-:W-:Y:S05]  /*0ee0*/  EXIT ;  /* 0x000000000000794d */ /* 0x006fea0003800000 */
.L_x_6:
[----:B------:R-:W-:-:S00]  /*0ef0*/  BRA `(.L_x_6) ;  /* 0xfffffffc00fc7947 */ /* 0x000fc0000383ffff */
[----:B------:R-:W-:-:S00]  /*0f00*/  NOP ;  /* 0x0000000000007918 */ /* 0x000fc00000000000 */
[----:B------:R-:W-:-:S00]  /*0f10*/  NOP ;  /* 0x0000000000007918 */ /* 0x000fc00000000000 */
[----:B------:R-:W-:-:S00]  /*0f20*/  NOP ;  /* 0x0000000000007918 */ /* 0x000fc00000000000 */
[----:B------:R-:W-:-:S00]  /*0f30*/  NOP ;  /* 0x0000000000007918 */ /* 0x000fc00000000000 */
[----:B------:R-:W-:-:S00]  /*0f40*/  NOP ;  /* 0x0000000000007918 */ /* 0x000fc00000000000 */
[----:B------:R-:W-:-:S00]  /*0f50*/  NOP ;  /* 0x0000000000007918 */ /* 0x000fc00000000000 */
[----:B------:R-:W-:-:S00]  /*0f60*/  NOP ;  /* 0x0000000000007918 */ /* 0x000fc00000000000 */
[----:B------:R-:W-:-:S00]  /*0f70*/  NOP ;  /* 0x0000000000007918 */ /* 0x000fc00000000000 */
.L_x_14:


//--------------------- .text._Z19grid_upsampling_gpuiiiiPKfPKiPf --------------------------
	.section	.text._Z19grid_upsampling_gpuiiiiPKfPKiPf,"ax",@progbits
	.align	128
        .global         _Z19grid_upsampling_gpuiiiiPKfPKiPf
        .type           _Z19grid_upsampling_gpuiiiiPKfPKiPf,@function
        .size           _Z19grid_upsampling_gpuiiiiPKfPKiPf,(.L_x_15 - _Z19grid_upsampling_gpuiiiiPKfPKiPf)
        .other          _Z19grid_upsampling_gpuiiiiPKfPKiPf,@"STO_CUDA_ENTRY STV_DEFAULT"
_Z19grid_upsampling_gpuiiiiPKfPKiPf:
.text._Z19grid_upsampling_gpuiiiiPKfPKiPf:
[----:B------:R-:W-:Y:S01]  /*0000*/  LDC R1, c[0x0][0x37c] ;  /* 0x0000df00ff017b82 */ /* 0x000fe20000000800 */
[----:B------:R-:W0:Y:S07]  /*0010*/  S2R R4, SR_CTAID.X ;  /* 0x0000000000047919 */ /* 0x000e2e0000002500 */
[----:B------:R-:W1:Y:S01]  /*0020*/  LDC.64 R6, c[0x0][0x380] ;  /* 0x0000e000ff067b82 */ /* 0x000e620000000a00 */
[----:B------:R-:W0:Y:S01]  /*0030*/  LDCU UR4, c[0x0][0x360] ;  /* 0x00006c00ff0477ac */ /* 0x000e220008000800 */
[----:B------:R-:W0:Y:S01]  /*0040*/  S2R R3, SR_TID.X ;  /* 0x0000000000037919 */ /* 0x000e220000002100 */
[----:B------:R-:W1:Y:S02]  /*0050*/  LDCU UR5, c[0x0][0x388] ;  /* 0x00007100ff0577ac */ /* 0x000e640008000800 */
[----:B-1----:R-:W-:Y:S01]  /*0060*/  IMAD R0, R7, UR5, RZ ;  /* 0x0000000507007c24 */ /* 0x002fe2000f8e02ff */
[----:B------:R-:W-:Y:S01]  /*0070*/  ISETP.GE.AND P0, PT, R6, 0x1, PT ;  /* 0x000000010600780c */ /* 0x000fe20003f06270 */
[----:B0-----:R-:W-:-:S05]  /*0080*/  IMAD R4, R4, UR4, R3 ;  /* 0x0000000404047c24 */ /* 0x001fca000f8e0203 */
[----:B------:R-:W-:-:S13]  /*0090*/  ISETP.GE.OR P0, PT, R4, R0, !P0 ;  /* 0x000000000400720c */ /* 0x000fda0004706670 */
[----:B------:R-:W-:Y:S05]  /*00a0*/  @P0 EXIT ;  /* 0x000000000000094d */ /* 0x000fea0003800000 */
[----:B------:R-:W0:Y:S01]  /*00b0*/  LDCU UR5, c[0x0][0x370] ;  /* 0x00006e00ff0577ac */ /* 0x000e220008000800 */
[C---:B------:R-:W-:Y:S02]  /*00c0*/  LOP3.LUT R2, R6.reuse, 0x7, RZ, 0xc0, !PT ;  /* 0x0000000706027812 */ /* 0x040fe400078ec0ff */
[----:B------:R-:W-:Y:S01]  /*00d0*/  LOP3.LUT R3, R6, 0x7ffffff8, RZ, 0xc0, !PT ;  /* 0x7ffffff806037812 */ /* 0x000fe200078ec0ff */
[----:B------:R-:W1:Y:S01]  /*00e0*/  LDCU.64 UR6, c[0x0][0x358] ;  /* 0x00006b00ff0677ac */ /* 0x000e620008000a00 */
[----:B0-----:R-:W-:-:S12]  /*00f0*/  UIMAD UR4, UR4, UR5, URZ ;  /* 0x00000005040472a4 */ /* 0x001fd8000f8e02ff */
.L_x_12:
[----:B0-----:R-:W0:Y:S01]  /*0100*/  LDC.64 R16, c[0x0][0x380] ;  /* 0x0000e000ff107b82 */ /* 0x001e220000000a00 */
[----:B----4-:R-:W-:Y:S02]  /*0110*/  IABS R10, R4 ;  /* 0x00000004000a7213 */ /* 0x010fe40000000000 */
[----:B0-----:R-:W-:-:S04]  /*0120*/  IABS R8, R17 ;  /* 0x0000001100087213 */ /* 0x001fc80000000000 */
[----:B------:R-:W0:Y:S08]  /*0130*/  I2F.RP R5, R8 ;  /* 0x0000000800057306 */ /* 0x000e300000209400 */
[----:B0-----:R-:W0:Y:S02]  /*0140*/  MUFU.RCP R5, R5 ;  /* 0x0000000500057308 */ /* 0x001e240000001000 */
[----:B0-----:R-:W-:-:S06]  /*0150*/  IADD3 R6, PT, PT, R5, 0xffffffe, RZ ;  /* 0x0ffffffe05067810 */ /* 0x001fcc0007ffe0ff */
[----:B--2---:R0:W2:Y:S02]  /*0160*/  F2I.FTZ.U32.TRUNC.NTZ R7, R6 ;  /* 0x0000000600077305 */ /* 0x0040a4000021f000 */
[----:B0-----:R-:W-:Y:S01]  /*0170*/  HFMA2 R6, -RZ, RZ, 0, 0 ;  /* 0x00000000ff067431 */ /* 0x001fe200000001ff */
[----:B--2---:R-:W-:-:S05]  /*0180*/  IADD3 R9, PT, PT, RZ, -R7, RZ ;  /* 0x80000007ff097210 */ /* 0x004fca0007ffe0ff */
[----:B------:R-:W-:-:S04]  /*0190*/  IMAD R9, R9, R8, RZ ;  /* 0x0000000809097224 */ /* 0x000fc800078e02ff */
[----:B------:R-:W-:Y:S01]  /*01a0*/  IMAD.HI.U32 R7, R7, R9, R6 ;  /* 0x0000000907077227 */ /* 0x000fe200078e0006 */
[----:B------:R-:W-:Y:S02]  /*01b0*/  MOV R9, R10 ;  /* 0x0000000a00097202 */ /* 0x000fe40000000f00 */
[----:B------:R-:W-:-:S03]  /*01c0*/  LOP3.LUT R6, R4, R17, RZ, 0x3c, !PT ;  /* 0x0000001104067212 */ /* 0x000fc600078e3cff */
[----:B------:R-:W-:Y:S01]  /*01d0*/  IMAD.HI.U32 R5, R7, R9, RZ ;  /* 0x0000000907057227 */ /* 0x000fe200078e00ff */
[----:B------:R-:W-:-:S04]  /*01e0*/  ISETP.GE.AND P1, PT, R6, RZ, PT ;  /* 0x000000ff0600720c */ /* 0x000fc80003f26270 */
[----:B------:R-:W-:-:S05]  /*01f0*/  IADD3 R7, PT, PT, -R5, RZ, RZ ;  /* 0x000000ff05077210 */ /* 0x000fca0007ffe1ff */
[----:B------:R-:W-:-:S05]  /*0200*/  IMAD R7, R8, R7, R9 ;  /* 0x0000000708077224 */ /* 0x000fca00078e0209 */
[----:B------:R-:W-:-:S13]  /*0210*/  ISETP.GT.U32.AND P2, PT, R8, R7, PT ;  /* 0x000000070800720c */ /* 0x000fda0003f44070 */
[-C--:B------:R-:W-:Y:S02]  /*0220*/  @!P2 IADD3 R7, PT, PT, R7, -R8.reuse, RZ ;  /* 0x800000080707a210 */ /* 0x080fe40007ffe0ff */
[----:B------:R-:W-:Y:S02]  /*0230*/  @!P2 IADD3 R5, PT, PT, R5, 0x1, RZ ;  /* 0x000000010505a810 */ /* 0x000fe40007ffe0ff */
[----:B------:R-:W-:Y:S01]  /*0240*/  ISETP.GE.U32.AND P0, PT, R7, R8, PT ;  /* 0x000000080700720c */ /* 0x000fe20003f06070 */
[----:B------:R-:W-:Y:S01]  /*0250*/  HFMA2 R8, -RZ, RZ, 0, 0 ;  /* 0x00000000ff087431 */ /* 0x000fe200000001ff */
[----:B------:R-:W-:-:S11]  /*0260*/  ISETP.NE.AND P2, PT, R17, RZ, PT ;  /* 0x000000ff1100720c */ /* 0x000fd60003f45270 */
[----:B------:R-:W-:Y:S02]  /*0270*/  @P0 IADD3 R5, PT, PT, R5, 0x1, RZ ;  /* 0x0000000105050810 */ /* 0x000fe40007ffe0ff */
[----:B------:R-:W-:Y:S02]  /*0280*/  ISETP.GE.U32.AND P0, PT, R16, 0x8, PT ;  /* 0x000000081000780c */ /* 0x000fe40003f06070 */
[----:B------:R-:W-:Y:S02]  /*0290*/  @!P1 IADD3 R5, PT, PT, -R5, RZ, RZ ;  /* 0x000000ff05059210 */ /* 0x000fe40007ffe1ff */
[----:B------:R-:W-:-:S04]  /*02a0*/  @!P2 LOP3.LUT R5, RZ, R17, RZ, 0x33, !PT ;  /* 0x00000011ff05a212 */ /* 0x000fc800078e33ff */
[----:B------:R-:W-:-:S05]  /*02b0*/  IADD3 R6, PT, PT, -R5, RZ, RZ ;  /* 0x000000ff05067210 */ /* 0x000fca0007ffe1ff */
[----:B------:R-:W-:Y:S01]  /*02c0*/  IMAD R6, R17, R6, R4 ;  /* 0x0000000611067224 */ /* 0x000fe200078e0204 */
[----:B---3--:R-:W-:Y:S06]  /*02d0*/  @!P0 BRA `(.L_x_7) ;  /* 0x0000000400ac8947 */ /* 0x008fec0003800000 */
[----:B------:R-:W0:Y:S01]  /*02e0*/  LDC R8, c[0x0][0x388] ;  /* 0x0000e200ff087b82 */ /* 0x000e220000000800 */
[----:B------:R-:W-:Y:S01]  /*02f0*/  IADD3 R9, PT, PT, R6, R17, RZ ;  /* 0x0000001106097210 */ /* 0x000fe20007ffe0ff */
[C-C-:B------:R-:W-:Y:S01]  /*0300*/  IMAD R13, R17.reuse, 0x3, R6.reuse ;  /* 0x00000003110d7824 */ /* 0x140fe200078e0206 */
[CC--:B------:R-:W-:Y:S01]  /*0310*/  LEA R11, R17.reuse, R6.reuse, 0x1 ;  /* 0x00000006110b7211 */ /* 0x0c0fe200078e08ff */
[C-C-:B------:R-:W-:Y:S01]  /*0320*/  IMAD R33, R17.reuse, 0x5, R6.reuse ;  /* 0x0000000511217824 */ /* 0x140fe200078e0206 */
[CC--:B------:R-:W-:Y:S01]  /*0330*/  LEA R15, R17.reuse, R6.reuse, 0x2 ;  /* 0x00000006110f7211 */ /* 0x0c0fe200078e10ff */
[--C-:B------:R-:W-:Y:S01]  /*0340*/  IMAD R35, R17, 0x6, R6.reuse ;  /* 0x0000000611237824 */ /* 0x100fe200078e0206 */
[----:B------:R-:W-:Y:S01]  /*0350*/  IADD3 R32, PT, PT, -R3, RZ, RZ ;  /* 0x000000ff03207210 */ /* 0x000fe20007ffe1ff */
[----:B------:R-:W-:Y:S01]  /*0360*/  IMAD R37, R17, 0x7, R6 ;  /* 0x0000000711257824 */ /* 0x000fe200078e0206 */
[----:B------:R-:W-:Y:S02]  /*0370*/  MOV R7, RZ ;  /* 0x000000ff00077202 */ /* 0x000fe40000000f00 */
[----:B------:R-:W-:Y:S01]  /*0380*/  MOV R10, R6 ;  /* 0x00000006000a7202 */ /* 0x000fe20000000f00 */
[----:B0-----:R-:W-:-:S02]  /*0390*/  IMAD R9, R9, R8, R5 ;  /* 0x0000000809097224 */ /* 0x001fc400078e0205 */
[-CC-:B------:R-:W-:Y:S02]  /*03a0*/  IMAD R11, R11, R8.reuse, R5.reuse ;  /* 0x000000080b0b7224 */ /* 0x180fe400078e0205 */
[-CC-:B------:R-:W-:Y:S02]  /*03b0*/  IMAD R13, R13, R8.reuse, R5.reuse ;  /* 0x000000080d0d7224 */ /* 0x180fe400078e0205 */
[-CC-:B------:R-:W-:Y:S02]  /*03c0*/  IMAD R15, R15, R8.reuse, R5.reuse ;  /* 0x000000080f0f7224 */ /* 0x180fe400078e0205 */
[-CC-:B------:R-:W-:Y:S02]  /*03d0*/  IMAD R33, R33, R8.reuse, R5.reuse ;  /* 0x0000000821217224 */ /* 0x180fe400078e0205 */
[-CC-:B------:R-:W-:Y:S02]  /*03e0*/  IMAD R35, R35, R8.reuse, R5.reuse ;  /* 0x0000000823237224 */ /* 0x180fe400078e0205 */
[----:B------:R-:W-:-:S02]  /*03f0*/  IMAD R37, R37, R8, R5 ;  /* 0x0000000825257224 */ /* 0x000fc400078e0205 */
[----:B------:R-:W-:-:S07]  /*0400*/  IMAD R12, R6, R8, R5 ;  /* 0x00000008060c7224 */ /* 0x000fce00078e0205 */
.L_x_8:
[----:B------:R-:W0:Y:S08]  /*0410*/  LDC.64 R22, c[0x0][0x398] ;  /* 0x0000e600ff167b82 */ /* 0x000e300000000a00 */
[----:B--2---:R-:W2:Y:S08]  /*0420*/  LDC.64 R20, c[0x0][0x390] ;  /* 0x0000e400ff147b82 */ /* 0x004eb00000000a00 */
[----:B------:R-:W3:Y:S01]  /*0430*/  LDC.64 R18, c[0x0][0x3a0] ;  /* 0x0000e800ff127b82 */ /* 0x000ee20000000a00 */
[----:B0-----:R-:W-:-:S05]  /*0440*/  IMAD.WIDE R22, R10, 0x4, R22 ;  /* 0x000000040a167825 */ /* 0x001fca00078e0216 */
[----:B-1----:R-:W4:Y:S02]  /*0450*/  LDG.E R14, desc[UR6][R22.64] ;  /* 0x00000006160e7981 */ /* 0x002f24000c1e1900 */
[----:B----4-:R-:W-:-:S05]  /*0460*/  IADD3 R14, PT, PT, R14, R7, RZ ;  /* 0x000000070e0e7210 */ /* 0x010fca0007ffe0ff */
[----:B------:R-:W-:Y:S02]  /*0470*/  IMAD R27, R14, R8, R5 ;  /* 0x000000080e1b7224 */ /* 0x000fe400078e0205 */
[----:B---3--:R-:W-:Y:S01]  /*0480*/  IMAD.WIDE R28, R12, 0x4, R18 ;  /* 0x000000040c1c7825 */ /* 0x008fe200078e0212 */
[----:B------:R-:W0:Y:S03]  /*0490*/  LDC R14, c[0x0][0x38c] ;  /* 0x0000e300ff0e7b82 */ /* 0x000e260000000800 */
[----:B--2---:R-:W-:-:S05]  /*04a0*/  IMAD.WIDE R26, R27, 0x4, R20 ;  /* 0x000000041b1a7825 */ /* 0x004fca00078e0214 */
[----:B------:R-:W2:Y:S01]  /*04b0*/  LDG.E R34, desc[UR6][R26.64] ;  /* 0x000000061a227981 */ /* 0x000ea2000c1e1900 */
[----:B------:R-:W-:-:S03]  /*04c0*/  IMAD.WIDE R24, R17, 0x4, R22 ;  /* 0x0000000411187825 */ /* 0x000fc600078e0216 */
[----:B--2---:R1:W-:Y:S04]  /*04d0*/  STG.E desc[UR6][R28.64], R34 ;  /* 0x000000221c007986 */ /* 0x0043e8000c101906 */
[----:B------:R-:W0:Y:S02]  /*04e0*/  LDG.E R30, desc[UR6][R24.64] ;  /* 0x00000006181e7981 */ /* 0x000e24000c1e1900 */
[----:B0-----:R-:W-:-:S05]  /*04f0*/  IADD3 R30, PT, PT, R30, R14, R7 ;  /* 0x0000000e1e1e7210 */ /* 0x001fca0007ffe007 */
[----:B------:R-:W-:-:S04]  /*0500*/  IMAD R31, R30, R8, R5 ;  /* 0x000000081e1f7224 */ /* 0x000fc800078e0205 */
[----:B------:R-:W-:-:S06]  /*0510*/  IMAD.WIDE R30, R31, 0x4, R20 ;  /* 0x000000041f1e7825 */ /* 0x000fcc00078e0214 */
[----:B------:R-:W2:Y:S01]  /*0520*/  LDG.E R31, desc[UR6][R30.64] ;  /* 0x000000061e1f7981 */ /* 0x000ea2000c1e1900 */
[----:B------:R-:W-:-:S04]  /*0530*/  IMAD.WIDE R26, R9, 0x4, R18 ;  /* 0x00000004091a7825 */ /* 0x000fc800078e0212 */
[----:B------:R-:W-:Y:S01]  /*0540*/  IMAD.WIDE R22, R17, 0x4, R24 ;  /* 0x0000000411167825 */ /* 0x000fe200078e0218 */
[----:B--2---:R0:W-:Y:S04]  /*0550*/  STG.E desc[UR6][R26.64], R31 ;  /* 0x0000001f1a007986 */ /* 0x0041e8000c101906 */
[----:B------:R-:W2:Y:S01]  /*0560*/  LDG.E R36, desc[UR6][R22.64] ;  /* 0x0000000616247981 */ /* 0x000ea2000c1e1900 */
[----:B-1----:R-:W-:-:S04]  /*0570*/  LEA R29, R14, R7, 0x1 ;  /* 0x000000070e1d7211 */ /* 0x002fc800078e08ff */
[----:B--2---:R-:W-:-:S05]  /*0580*/  IADD3 R29, PT, PT, R36, R29, RZ ;  /* 0x0000001d241d7210 */ /* 0x004fca0007ffe0ff */
[----:B------:R-:W-:-:S04]  /*0590*/  IMAD R25, R29, R8, R5 ;  /* 0x000000081d197224 */ /* 0x000fc800078e0205 */
[----:B------:R-:W-:-:S05]  /*05a0*/  IMAD.WIDE R24, R25, 0x4, R20 ;  /* 0x0000000419187825 */ /* 0x000fca00078e0214 */
[----:B------:R1:W2:Y:S01]  /*05b0*/  LDG.E R34, desc[UR6][R24.64] ;  /* 0x0000000618227981 */ /* 0x0002a2000c1e1900 */
[----:B------:R-:W-:-:S04]  /*05c0*/  IMAD.WIDE R28, R11, 0x4, R18 ;  /* 0x000000040b1c7825 */ /* 0x000fc800078e0212 */
[----:B-1----:R-:W-:Y:S01]  /*05d0*/  IMAD.WIDE R24, R17, 0x4, R22 ;  /* 0x0000000411187825 */ /* 0x002fe200078e0216 */
[----:B--2---:R1:W-:Y:S04]  /*05e0*/  STG.E desc[UR6][R28.64], R34 ;  /* 0x000000221c007986 */ /* 0x0043e8000c101906 */
[----:B------:R-:W2:Y:S01]  /*05f0*/  LDG.E R30, desc[UR6][R24.64] ;  /* 0x00000006181e7981 */ /* 0x000ea2000c1e1900 */
[----:B0-----:R-:W-:-:S05]  /*0600*/  IMAD R27, R14, 0x3, R7 ;  /* 0x000000030e1b7824 */ /* 0x001fca00078e0207 */
[----:B--2---:R-:W-:-:S05]  /*0610*/  IADD3 R27, PT, PT, R30, R27, RZ ;  /* 0x0000001b1e1b7210 */ /* 0x004fca0007ffe0ff */
[----:B------:R-:W-:-:S04]  /*0620*/  IMAD R27, R27, R8, R5 ;  /* 0x000000081b1b7224 */ /* 0x000fc800078e0205 */
[----:B------:R-:W-:-:S05]  /*0630*/  IMAD.WIDE R26, R27, 0x4, R20 ;  /* 0x000000041b1a7825 */ /* 0x000fca00078e0214 */
        /* <DEDUP_REMOVED lines=23> */
[----:B-1----:R-:W-:-:S05]  /*07b0*/  IMAD R29, R14, 0x6, R7 ;  /* 0x000000060e1d7824 */ /* 0x002fca00078e0207 */
[----:B--2---:R-:W-:-:S05]  /*07c0*/  IADD3 R26, PT, PT, R26, R29, RZ ;  /* 0x0000001d1a1a7210 */ /* 0x004fca0007ffe0ff */
[----:B------:R-:W-:-:S04]  /*07d0*/  IMAD R29, R26, R8, R5 ;  /* 0x000000081a1d7224 */ /* 0x000fc800078e0205 */
[----:B------:R-:W-:-:S06]  /*07e0*/  IMAD.WIDE R28, R29, 0x4, R20 ;  /* 0x000000041d1c7825 */ /* 0x000fcc00078e0214 */
[----:B------:R-:W2:Y:S01]  /*07f0*/  LDG.E R29, desc[UR6][R28.64] ;  /* 0x000000061c1d7981 */ /* 0x000ea2000c1e1900 */
[----:B------:R-:W-:-:S04]  /*0800*/  IMAD.WIDE R26, R35, 0x4, R18 ;  /* 0x00000004231a7825 */ /* 0x000fc800078e0212 */
[----:B------:R-:W-:Y:S01]  /*0810*/  IMAD.WIDE R30, R17, 0x4, R22 ;  /* 0x00000004111e7825 */ /* 0x000fe200078e0216 */
[----:B--2---:R2:W-:Y:S05]  /*0820*/  STG.E desc[UR6][R26.64], R29 ;  /* 0x0000001d1a007986 */ /* 0x0045ea000c101906 */
[----:B------:R-:W3:Y:S01]  /*0830*/  LDG.E R30, desc[UR6][R30.64] ;  /* 0x000000061e1e7981 */ /* 0x000ee2000c1e1900 */
[----:B0-----:R-:W-:-:S05]  /*0840*/  IMAD R25, R14, 0x7, R7 ;  /* 0x000000070e197824 */ /* 0x001fca00078e0207 */
[----:B---3--:R-:W-:-:S05]  /*0850*/  IADD3 R25, PT, PT, R30, R25, RZ ;  /* 0x000000191e197210 */ /* 0x008fca0007ffe0ff */
[----:B------:R-:W-:-:S04]  /*0860*/  IMAD R25, R25, R8, R5 ;  /* 0x0000000819197224 */ /* 0x000fc800078e0205 */
[----:B------:R-:W-:-:S06]  /*0870*/  IMAD.WIDE R20, R25, 0x4, R20 ;  /* 0x0000000419147825 */ /* 0x000fcc00078e0214 */
[----:B------:R-:W3:Y:S01]  /*0880*/  LDG.E R21, desc[UR6][R20.64] ;  /* 0x0000000614157981 */ /* 0x000ee2000c1e1900 */
[----:B------:R-:W-:Y:S01]  /*0890*/  IMAD.WIDE R18, R37, 0x4, R18 ;  /* 0x0000000425127825 */ /* 0x000fe200078e0212 */
[----:B------:R-:W-:Y:S02]  /*08a0*/  IADD3 R32, PT, PT, R32, 0x8, RZ ;  /* 0x0000000820207810 */ /* 0x000fe40007ffe0ff */
[----:B------:R-:W-:Y:S02]  /*08b0*/  LEA R7, R14, R7, 0x3 ;  /* 0x000000070e077211 */ /* 0x000fe400078e18ff */
[----:B------:R-:W-:Y:S02]  /*08c0*/  ISETP.NE.AND P0, PT, R32, RZ, PT ;  /* 0x000000ff2000720c */ /* 0x000fe40003f05270 */
[----:B------:R-:W-:Y:S02]  /*08d0*/  LEA R10, R17, R10, 0x3 ;  /* 0x0000000a110a7211 */ /* 0x000fe400078e18ff */
[----:B------:R-:W-:-:S02]  /*08e0*/  LEA R9, R0, R9, 0x3 ;  /* 0x0000000900097211 */ /* 0x000fc400078e18ff */
[C---:B------:R-:W-:Y:S02]  /*08f0*/  LEA R11, R0.reuse, R11, 0x3 ;  /* 0x0000000b000b7211 */ /* 0x040fe400078e18ff */
[C---:B------:R-:W-:Y:S02]  /*0900*/  LEA R13, R0.reuse, R13, 0x3 ;  /* 0x0000000d000d7211 */ /* 0x040fe400078e18ff */
[C---:B------:R-:W-:Y:S02]  /*0910*/  LEA R15, R0.reuse, R15, 0x3 ;  /* 0x0000000f000f7211 */ /* 0x040fe400078e18ff */
[C---:B------:R-:W-:Y:S02]  /*0920*/  LEA R33, R0.reuse, R33, 0x3 ;  /* 0x0000002100217211 */ /* 0x040fe400078e18ff */
[C---:B------:R-:W-:Y:S02]  /*0930*/  LEA R35, R0.reuse, R35, 0x3 ;  /* 0x0000002300237211 */ /* 0x040fe400078e18ff */
[----:B------:R-:W-:-:S02]  /*0940*/  LEA R37, R0, R37, 0x3 ;  /* 0x0000002500257211 */ /* 0x000fc400078e18ff */
[----:B------:R-:W-:Y:S01]  /*0950*/  LEA R12, R0, R12, 0x3 ;  /* 0x0000000c000c7211 */ /* 0x000fe200078e18ff */
[----:B---3--:R2:W-:Y:S01]  /*0960*/  STG.E desc[UR6][R18.64], R21 ;  /* 0x0000001512007986 */ /* 0x0085e2000c101906 */
[----:B------:R-:W-:Y:S05]  /*0970*/  @P0 BRA `(.L_x_8) ;  /* 0xfffffff800a40947 */ /* 0x000fea000383ffff */
[----:B------:R-:W-:-:S07]  /*0980*/  MOV R8, R3 ;  /* 0x0000000300087202 */ /* 0x000fce0000000f00 */
.L_x_7:
[----:B------:R-:W-:-:S13]  /*0990*/  ISETP.NE.AND P0, PT, R2, RZ, PT ;  /* 0x000000ff0200720c */ /* 0x000fda0003f05270 */
[----:B------:R-:W-:Y:S05]  /*09a0*/  @!P0 BRA `(.L_x_9) ;  /* 0x0000000400748947 */ /* 0x000fea0003800000 */
[----:B------:R-:W-:-:S04]  /*09b0*/  IADD3 R7, PT, PT, R2, -0x1, RZ ;  /* 0xffffffff02077810 */ /* 0x000fc80007ffe0ff */
[----:B------:R-:W-:Y:S02]  /*09c0*/  ISETP.GE.U32.AND P0, PT, R7, 0x3, PT ;  /* 0x000000030700780c */ /* 0x000fe40003f06070 */
[----:B------:R-:W-:-:S11]  /*09d0*/  LOP3.LUT P1, R7, R16, 0x3, RZ, 0xc0, !PT ;  /* 0x0000000310077812 */ /* 0x000fd6000782c0ff */
[----:B------:R-:W-:Y:S05]  /*09e0*/  @!P0 BRA `(.L_x_10) ;  /* 0x0000000000b08947 */ /* 0x000fea0003800000 */
[----:B--2---:R-:W0:Y:S01]  /*09f0*/  LDC.64 R18, c[0x0][0x398] ;  /* 0x0000e600ff127b82 */ /* 0x004e220000000a00 */
[----:B------:R-:W-:-:S07]  /*0a00*/  IMAD R9, R8, R17, R6 ;  /* 0x0000001108097224 */ /* 0x000fce00078e0206 */
[----:B------:R-:W2:Y:S08]  /*0a10*/  LDC.64 R12, c[0x0][0x388] ;  /* 0x0000e200ff0c7b82 */ /* 0x000eb00000000a00 */
[----:B------:R-:W3:Y:S01]  /*0a20*/  LDC.64 R10, c[0x0][0x390] ;  /* 0x0000e400ff0a7b82 */ /* 0x000ee20000000a00 */
[----:B0-----:R-:W-:-:S05]  /*0a30*/  IMAD.WIDE R18, R9, 0x4, R18 ;  /* 0x0000000409127825 */ /* 0x001fca00078e0212 */
[----:B-1----:R-:W2:Y:S02]  /*0a40*/  LDG.E R14, desc[UR6][R18.64] ;  /* 0x00000006120e7981 */ /* 0x002ea4000c1e1900 */
[----:B--2---:R-:W-:-:S04]  /*0a50*/  IMAD R14, R8, R13, R14 ;  /* 0x0000000d080e7224 */ /* 0x004fc800078e020e */
[----:B------:R-:W-:Y:S02]  /*0a60*/  IMAD R23, R14, R12, R5 ;  /* 0x0000000c0e177224 */ /* 0x000fe400078e0205 */
[----:B------:R-:W0:Y:S02]  /*0a70*/  LDC.64 R14, c[0x0][0x3a0] ;  /* 0x0000e800ff0e7b82 */ /* 0x000e240000000a00 */
[----:B---3--:R-:W-:-:S05]  /*0a80*/  IMAD.WIDE R22, R23, 0x4, R10 ;  /* 0x0000000417167825 */ /* 0x008fca00078e020a */
[----:B------:R-:W2:Y:S01]  /*0a90*/  LDG.E R29, desc[UR6][R22.64] ;  /* 0x00000006161d7981 */ /* 0x000ea2000c1e1900 */
[----:B------:R-:W-:Y:S02]  /*0aa0*/  IMAD R9, R9, R12, R5 ;  /* 0x0000000c09097224 */ /* 0x000fe400078e0205 */
[----:B------:R-:W-:-:S04]  /*0ab0*/  IMAD.WIDE R20, R17, 0x4, R18 ;  /* 0x0000000411147825 */ /* 0x000fc800078e0212 */
[----:B0-----:R-:W-:-:S05]  /*0ac0*/  IMAD.WIDE R24, R9, 0x4, R14 ;  /* 0x0000000409187825 */ /* 0x001fca00078e020e */
[----:B--2---:R0:W-:Y:S04]  /*0ad0*/  STG.E desc[UR6][R24.64], R29 ;  /* 0x0000001d18007986 */ /* 0x0041e8000c101906 */
[----:B------:R-:W2:Y:S01]  /*0ae0*/  LDG.E R18, desc[UR6][R20.64] ;  /* 0x0000000614127981 */ /* 0x000ea2000c1e1900 */
[----:B------:R-:W-:-:S05]  /*0af0*/  IMAD R28, R8, R13, R13 ;  /* 0x0000000d081c7224 */ /* 0x000fca00078e020d */
[----:B--2---:R-:W-:-:S05]  /*0b00*/  IADD3 R18, PT, PT, R18, R28, RZ ;  /* 0x0000001c12127210 */ /* 0x004fca0007ffe0ff */
[----:B------:R-:W-:-:S04]  /*0b10*/  IMAD R27, R18, R12, R5 ;  /* 0x0000000c121b7224 */ /* 0x000fc800078e0205 */
[----:B------:R-:W-:-:S05]  /*0b20*/  IMAD.WIDE R26, R27, 0x4, R10 ;  /* 0x000000041b1a7825 */ /* 0x000fca00078e020a */
[----:B------:R-:W2:Y:S01]  /*0b30*/  LDG.E R31, desc[UR6][R26.64] ;  /* 0x000000061a1f7981 */ /* 0x000ea2000c1e1900 */
[----:B------:R-:W-:Y:S01]  /*0b40*/  IADD3 R9, PT, PT, R0, R9, RZ ;  /* 0x0000000900097210 */ /* 0x000fe20007ffe0ff */
[----:B------:R-:W-:-:S04]  /*0b50*/  IMAD.WIDE R18, R17, 0x4, R20 ;  /* 0x0000000411127825 */ /* 0x000fc800078e0214 */
[----:B------:R-:W-:-:S05]  /*0b60*/  IMAD.WIDE R22, R9, 0x4, R14 ;  /* 0x0000000409167825 */ /* 0x000fca00078e020e */
[----:B--2---:R3:W-:Y:S04]  /*0b70*/  STG.E desc[UR6][R22.64], R31 ;  /* 0x0000001f16007986 */ /* 0x0047e8000c101906 */
[----:B0-----:R-:W2:Y:S01]  /*0b80*/  LDG.E R24, desc[UR6][R18.64] ;  /* 0x0000000612187981 */ /* 0x001ea2000c1e1900 */
[----:B------:R-:W-:-:S04]  /*0b90*/  IADD3 R28, PT, PT, R28, R13, RZ ;  /* 0x0000000d1c1c7210 */ /* 0x000fc80007ffe0ff */
[----:B--2---:R-:W-:-:S05]  /*0ba0*/  IADD3 R24, PT, PT, R24, R28, RZ ;  /* 0x0000001c18187210 */ /* 0x004fca0007ffe0ff */
[----:B------:R-:W-:-:S04]  /*0bb0*/  IMAD R21, R24, R12, R5 ;  /* 0x0000000c18157224 */ /* 0x000fc800078e0205 */
[----:B------:R-:W-:-:S06]  /*0bc0*/  IMAD.WIDE R20, R21, 0x4, R10 ;  /* 0x0000000415147825 */ /* 0x000fcc00078e020a */
[----:B------:R-:W2:Y:S01]  /*0bd0*/  LDG.E R21, desc[UR6][R20.64] ;  /* 0x0000000614157981 */ /* 0x000ea2000c1e1900 */
[----:B------:R-:W-:Y:S01]  /*0be0*/  IADD3 R9, PT, PT, R0, R9, RZ ;  /* 0x0000000900097210 */ /* 0x000fe20007ffe0ff */
[----:B------:R-:W-:-:S04]  /*0bf0*/  IMAD.WIDE R26, R17, 0x4, R18 ;  /* 0x00000004111a7825 */ /* 0x000fc800078e0212 */
[----:B------:R-:W-:-:S05]  /*0c00*/  IMAD.WIDE R24, R9, 0x4, R14 ;  /* 0x0000000409187825 */ /* 0x000fca00078e020e */
[----:B--2---:R3:W-:Y:S04]  /*0c10*/  STG.E desc[UR6][R24.64], R21 ;  /* 0x0000001518007986 */ /* 0x0047e8000c101906 */
[----:B------:R-:W2:Y:S02]  /*0c20*/  LDG.E R26, desc[UR6][R26.64] ;  /* 0x000000061a1a7981 */ /* 0x000ea4000c1e1900 */
[----:B--2---:R-:W-:-:S05]  /*0c30*/  IADD3 R13, PT, PT, R26, R13, R28 ;  /* 0x0000000d1a0d7210 */ /* 0x004fca0007ffe01c */
[----:B------:R-:W-:-:S04]  /*0c40*/  IMAD R13, R13, R12, R5 ;  /* 0x0000000c0d0d7224 */ /* 0x000fc800078e0205 */
[----:B------:R-:W-:-:S06]  /*0c50*/  IMAD.WIDE R10, R13, 0x4, R10 ;  /* 0x000000040d0a7825 */ /* 0x000fcc00078e020a */
[----:B------:R-:W2:Y:S01]  /*0c60*/  LDG.E R11, desc[UR6][R10.64] ;  /* 0x000000060a0b7981 */ /* 0x000ea2000c1e1900 */
[----:B------:R-:W-:Y:S02]  /*0c70*/  IADD3 R9, PT, PT, R0, R9, RZ ;  /* 0x0000000900097210 */ /* 0x000fe40007ffe0ff */
[----:B------:R-:W-:-:S03]  /*0c80*/  IADD3 R8, PT, PT, R8, 0x4, RZ ;  /* 0x0000000408087810 */ /* 0x000fc60007ffe0ff */
[----:B------:R-:W-:-:S05]  /*0c90*/  IMAD.WIDE R14, R9, 0x4, R14 ;  /* 0x00000004090e7825 */ /* 0x000fca00078e020e */
[----:B--2---:R3:W-:Y:S02]  /*0ca0*/  STG.E desc[UR6][R14.64], R11 ;  /* 0x0000000b0e007986 */ /* 0x0047e4000c101906 */
.L_x_10:
[----:B------:R-:W-:Y:S05]  /*0cb0*/  @!P1 BRA `(.L_x_9) ;  /* 0x0000000000b09947 */ /* 0x000fea0003800000 */
[----:B------:R-:W-:Y:S02]  /*0cc0*/  ISETP.NE.AND P0, PT, R7, 0x1, PT ;  /* 0x000000010700780c */ /* 0x000fe40003f05270 */
[----:B------:R-:W-:-:S04]  /*0cd0*/  LOP3.LUT R16, R16, 0x1, RZ, 0xc0, !PT ;  /* 0x0000000110107812 */ /* 0x000fc800078ec0ff */
[----:B------:R-:W-:-:S07]  /*0ce0*/  ISETP.NE.U32.AND P1, PT, R16, 0x1, PT ;  /* 0x000000011000780c */ /* 0x000fce0003f25070 */
[----:B------:R-:W-:Y:S06]  /*0cf0*/  @!P0 BRA `(.L_x_11) ;  /* 0x0000000000648947 */ /* 0x000fec0003800000 */
[----:B--2---:R-:W0:Y:S01]  /*0d00*/  LDC.64 R18, c[0x0][0x398] ;  /* 0x0000e600ff127b82 */ /* 0x004e220000000a00 */
[----:B------:R-:W-:-:S07]  /*0d10*/  IMAD R9, R8, R17, R6 ;  /* 0x0000001108097224 */ /* 0x000fce00078e0206 */
[----:B------:R-:W2:Y:S08]  /*0d20*/  LDC.64 R12, c[0x0][0x388] ;  /* 0x0000e200ff0c7b82 */ /* 0x000eb00000000a00 */
[----:B---3--:R-:W3:Y:S01]  /*0d30*/  LDC.64 R10, c[0x0][0x390] ;  /* 0x0000e400ff0a7b82 */ /* 0x008ee20000000a00 */
[----:B0-----:R-:W-:-:S07]  /*0d40*/  IMAD.WIDE R18, R9, 0x4, R18 ;  /* 0x0000000409127825 */ /* 0x001fce00078e0212 */
[----:B------:R-:W0:Y:S01]  /*0d50*/  LDC.64 R14, c[0x0][0x3a0] ;  /* 0x0000e800ff0e7b82 */ /* 0x000e220000000a00 */
[----:B-1----:R-:W2:Y:S02]  /*0d60*/  LDG.E R7, desc[UR6][R18.64] ;  /* 0x0000000612077981 */ /* 0x002ea4000c1e1900 */
[----:B--2---:R-:W-:-:S04]  /*0d70*/  IMAD R7, R8, R13, R7 ;  /* 0x0000000d08077224 */ /* 0x004fc800078e0207 */
[----:B------:R-:W-:-:S04]  /*0d80*/  IMAD R7, R7, R12, R5 ;  /* 0x0000000c07077224 */ /* 0x000fc800078e0205 */
[----:B---3--:R-:W-:-:S06]  /*0d90*/  IMAD.WIDE R20, R7, 0x4, R10 ;  /* 0x0000000407147825 */ /* 0x008fcc00078e020a */
        /* <DEDUP_REMOVED lines=9> */
[----:B------:R-:W-:-:S06]  /*0e30*/  IMAD.WIDE R10, R7, 0x4, R10 ;  /* 0x00000004070a7825 */ /* 0x000fcc00078e020a */
[----:B------:R-:W2:Y:S01]  /*0e40*/  LDG.E R11, desc[UR6][R10.64] ;  /* 0x000000060a0b7981 */ /* 0x000ea2000c1e1900 */
[----:B------:R-:W-:Y:S02]  /*0e50*/  IADD3 R9, PT, PT, R0, R9, RZ ;  /* 0x0000000900097210 */ /* 0x000fe40007ffe0ff */
[----:B------:R-:W-:-:S03]  /*0e60*/  IADD3 R8, PT, PT, R8, 0x2, RZ ;  /* 0x0000000208087810 */ /* 0x000fc60007ffe0ff */
[----:B------:R-:W-:-:S05]  /*0e70*/  IMAD.WIDE R14, R9, 0x4, R14 ;  /* 0x00000004090e7825 */ /* 0x000fca00078e020e */
[----:B--2---:R0:W-:Y:S02]  /*0e80*/  STG.E desc[UR6][R14.64], R11 ;  /* 0x0000000b0e007986 */ /* 0x0041e4000c101906 */
.L_x_11:
[----:B------:R-:W-:Y:S05]  /*0e90*/  @P1 BRA `(.L_x_9) ;  /* 0x0000000000381947 */ /* 0x000fea0003800000 */
[----:B0--3--:R-:W0:Y:S01]  /*0ea0*/  LDC.64 R10, c[0x0][0x398] ;  /* 0x0000e600ff0a7b82 */ /* 0x009e220000000a00 */
[----:B------:R-:W-:Y:S01]  /*0eb0*/  IMAD R17, R8, R17, R6 ;  /* 0x0000001108117224 */ /* 0x000fe200078e0206 */
[----:B------:R-:W3:Y:S03]  /*0ec0*/  LDCU.64 UR8, c[0x0][0x388] ;  /* 0x00007100ff0877ac */ /* 0x000ee60008000a00 */
[----:B0-----:R-:W-:-:S03]  /*0ed0*/  IMAD.WIDE R6, R17, 0x4, R10 ;  /* 0x0000000411067825 */ /* 0x001fc600078e020a */
[----:B------:R-:W0:Y:S03]  /*0ee0*/  LDC.64 R10, c[0x0][0x390] ;  /* 0x0000e400ff0a7b82 */ /* 0x000e260000000a00 */
[----:B-1----:R-:W3:Y:S02]  /*0ef0*/  LDG.E R7, desc[UR6][R6.64] ;  /* 0x0000000606077981 */ /* 0x002ee4000c1e1900 */
[----:B---3--:R-:W-:-:S04]  /*0f00*/  IMAD R8, R8, UR9, R7 ;  /* 0x0000000908087c24 */ /* 0x008fc8000f8e0207 */
[----:B------:R-:W-:-:S04]  /*0f10*/  IMAD R9, R8, UR8, R5 ;  /* 0x0000000808097c24 */ /* 0x000fc8000f8e0205 */
[----:B0-----:R-:W-:Y:S02]  /*0f20*/  IMAD.WIDE R8, R9, 0x4, R10 ;  /* 0x0000000409087825 */ /* 0x001fe400078e020a */
[----:B------:R-:W0:Y:S04]  /*0f30*/  LDC.64 R10, c[0x0][0x3a0] ;  /* 0x0000e800ff0a7b82 */ /* 0x000e280000000a00 */
[----:B------:R-:W3:Y:S01]  /*0f40*/  LDG.E R9, desc[UR6][R8.64] ;  /* 0x0000000608097981 */ /* 0x000ee2000c1e1900 */
[----:B------:R-:W-:-:S04]  /*0f50*/  IMAD R5, R17, UR8, R5 ;  /* 0x0000000811057c24 */ /* 0x000fc8000f8e0205 */
[----:B0-----:R-:W-:-:S05]  /*0f60*/  IMAD.WIDE R10, R5, 0x4, R10 ;  /* 0x00000004050a7825 */ /* 0x001fca00078e020a */
[----:B---3--:R4:W-:Y:S02]  /*0f70*/  STG.E desc[UR6][R10.64], R9 ;  /* 0x000000090a007986 */ /* 0x0089e4000c101906 */
.L_x_9:
[----:B------:R-:W-:-:S04]  /*0f80*/  IADD3 R4, PT, PT, R4, UR4, RZ ;  /* 0x0000000404047c10 */ /* 0x000fc8000fffe0ff */
[----:B------:R-:W-:-:S13]  /*0f90*/  ISETP.GE.AND P0, PT, R4, R0, PT ;  /* 0x000000000400720c */ /* 0x000fda0003f06270 */
[----:B------:R-:W-:Y:S05]  /*0fa0*/  @!P0 BRA `(.L_x_12) ;  /* 0xfffffff000548947 */ /* 0x000fea000383ffff */
[----:B-1----:R-:W-:Y:S05]  /*0fb0*/  EXIT ;  /* 0x000000000000794d */ /* 0x002fea0003800000 */
.L_x_13:
        /* <DEDUP_REMOVED lines=12> */
.L_x_15:


//--------------------- .nv.shared.reserved.0     --------------------------
	.section	.nv.shared.reserved.0,"aw",@nobits
	.weak		__nv_reservedSMEM_offset_0_alias
	.size		__nv_reservedSMEM_offset_0_alias, 0, 64
	.other		__nv_reservedSMEM_offset_0_alias,@"STO_CUDA_RESERVED_SHARED STV_DEFAULT"
__nv_reservedSMEM_offset_0_alias:
	.zero		0
	.zero		64


//--------------------- .nv.constant0._Z24grid_upsampling_grad_gpuiiiiPKiPKfPf --------------------------
	.section	.nv.constant0._Z24grid_upsampling_grad_gpuiiiiPKiPKfPf,"a",@progbits
	.sectionflags	@""
	.align	4
.nv.constant0._Z24grid_upsampling_grad_gpuiiiiPKiPKfPf:
	.zero		936


//--------------------- .nv.constant0._Z19grid_upsampling_gpuiiiiPKfPKiPf --------------------------
	.section	.nv.constant0._Z19grid_upsampling_gpuiiiiPKfPKiPf,"a",@progbits
	.sectionflags	@""
	.align	4
.nv.constant0._Z19grid_upsampling_gpuiiiiPKfPKiPf:
	.zero		936


//--------------------- SYMBOLS --------------------------

	.type		.nv.reservedSmem.offset0,@object
	.size		.nv.reservedSmem.offset0,0x4
